//
// Generated by NVIDIA NVVM Compiler
//
// Compiler Build ID: CL-36424714
// Cuda compilation tools, release 13.0, V13.0.88
// Based on NVVM 20.0.0
//

.version 9.0
.target sm_100
.address_size 64

	// .globl	_Z12setup_kernelP17curandStateXORWOW
.global .align 4 .b8 precalc_xorwow_matrix[102400];
.global .align 4 .b8 precalc_xorwow_offset_matrix[102400];
.global .align 4 .b8 mrg32k3aM1[2304];
.global .align 4 .b8 mrg32k3aM2[2304];
.global .align 4 .b8 mrg32k3aM1SubSeq[2016];
.global .align 4 .b8 mrg32k3aM2SubSeq[2016];
.global .align 4 .b8 mrg32k3aM1Seq[2304];
.global .align 4 .b8 mrg32k3aM2Seq[2304];
.const .align 8 .b8 __cr_lgamma_table[72];
// _ZZ15generate_kernelP17curandStateXORWOWij4dim3jfffPiS2_S2_PfS2_E4Rtab has been demoted
// _ZZ15generate_kernelP17curandStateXORWOWij4dim3jfffPiS2_S2_PfS2_E4Btab has been demoted
// _ZZ15generate_kernelP17curandStateXORWOWij4dim3jfffPiS2_S2_PfS2_E4Ttab has been demoted
.global .align 4 .b8 __cudart_i2opi_f[24] = {65, 144, 67, 60, 153, 149, 98, 219, 192, 221, 52, 245, 209, 87, 39, 252, 41, 21, 68, 78, 110, 131, 249, 162};

.visible .entry _Z12setup_kernelP17curandStateXORWOW(
	.param .u64 .ptr .align 1 _Z12setup_kernelP17curandStateXORWOW_param_0
)
{
	.reg .pred 	%p<24>;
	.reg .b32 	%r<406>;
	.reg .b64 	%rd<18>;

	ld.param.u64 	%rd8, [_Z12setup_kernelP17curandStateXORWOW_param_0];
	cvta.to.global.u64 	%rd9, %rd8;
	mov.u32 	%r182, %tid.x;
	mov.u32 	%r183, %ctaid.x;
	mov.u32 	%r184, %ntid.x;
	mad.lo.s32 	%r185, %r183, %r184, %r182;
	cvt.s64.s32 	%rd17, %r185;
	mul.wide.s32 	%rd10, %r185, 48;
	add.s64 	%rd2, %rd9, %rd10;
	mov.b32 	%r186, 1478573778;
	mov.b32 	%r187, 716983765;
	st.global.v2.u32 	[%rd2], {%r187, %r186};
	mov.b32 	%r188, -123459836;
	mov.b32 	%r189, 1163863128;
	st.global.v2.u32 	[%rd2+8], {%r189, %r188};
	mov.b32 	%r190, 1360900310;
	mov.b32 	%r191, -589760388;
	st.global.v2.u32 	[%rd2+16], {%r191, %r190};
	setp.eq.s32 	%p1, %r185, 0;
	@%p1 bra 	$L__BB0_42;
	mov.b32 	%r312, 0;
	mov.u64 	%rd12, precalc_xorwow_matrix;
$L__BB0_2:
	and.b64  	%rd4, %rd17, 3;
	setp.eq.s64 	%p2, %rd4, 0;
	@%p2 bra 	$L__BB0_41;
	mul.wide.u32 	%rd11, %r312, 3200;
	add.s64 	%rd5, %rd12, %rd11;
	cvt.u32.u64 	%r2, %rd4;
	mov.b32 	%r313, 0;
$L__BB0_4:
	mov.b32 	%r326, 0;
	mov.u32 	%r327, %r326;
	mov.u32 	%r328, %r326;
	mov.u32 	%r329, %r326;
	mov.u32 	%r330, %r326;
	mov.u32 	%r319, %r326;
$L__BB0_5:
	mul.wide.u32 	%rd13, %r319, 4;
	add.s64 	%rd14, %rd2, %rd13;
	ld.global.u32 	%r10, [%rd14+4];
	shl.b32 	%r11, %r319, 5;
	mov.b32 	%r325, 0;
$L__BB0_6:
	.pragma "nounroll";
	shr.u32 	%r196, %r10, %r325;
	and.b32  	%r197, %r196, 1;
	setp.eq.b32 	%p3, %r197, 1;
	not.pred 	%p4, %p3;
	add.s32 	%r198, %r11, %r325;
	mul.lo.s32 	%r199, %r198, 5;
	mul.wide.u32 	%rd15, %r199, 4;
	add.s64 	%rd6, %rd5, %rd15;
	@%p4 bra 	$L__BB0_8;
	ld.global.u32 	%r200, [%rd6];
	xor.b32  	%r330, %r330, %r200;
	ld.global.u32 	%r201, [%rd6+4];
	xor.b32  	%r329, %r329, %r201;
	ld.global.u32 	%r202, [%rd6+8];
	xor.b32  	%r328, %r328, %r202;
	ld.global.u32 	%r203, [%rd6+12];
	xor.b32  	%r327, %r327, %r203;
	ld.global.u32 	%r204, [%rd6+16];
	xor.b32  	%r326, %r326, %r204;
$L__BB0_8:
	and.b32  	%r206, %r196, 2;
	setp.eq.s32 	%p5, %r206, 0;
	@%p5 bra 	$L__BB0_10;
	ld.global.u32 	%r207, [%rd6+20];
	xor.b32  	%r330, %r330, %r207;
	ld.global.u32 	%r208, [%rd6+24];
	xor.b32  	%r329, %r329, %r208;
	ld.global.u32 	%r209, [%rd6+28];
	xor.b32  	%r328, %r328, %r209;
	ld.global.u32 	%r210, [%rd6+32];
	xor.b32  	%r327, %r327, %r210;
	ld.global.u32 	%r211, [%rd6+36];
	xor.b32  	%r326, %r326, %r211;
$L__BB0_10:
	and.b32  	%r213, %r196, 4;
	setp.eq.s32 	%p6, %r213, 0;
	@%p6 bra 	$L__BB0_12;
	ld.global.u32 	%r214, [%rd6+40];
	xor.b32  	%r330, %r330, %r214;
	ld.global.u32 	%r215, [%rd6+44];
	xor.b32  	%r329, %r329, %r215;
	ld.global.u32 	%r216, [%rd6+48];
	xor.b32  	%r328, %r328, %r216;
	ld.global.u32 	%r217, [%rd6+52];
	xor.b32  	%r327, %r327, %r217;
	ld.global.u32 	%r218, [%rd6+56];
	xor.b32  	%r326, %r326, %r218;
$L__BB0_12:
	and.b32  	%r220, %r196, 8;
	setp.eq.s32 	%p7, %r220, 0;
	@%p7 bra 	$L__BB0_14;
	ld.global.u32 	%r221, [%rd6+60];
	xor.b32  	%r330, %r330, %r221;
	ld.global.u32 	%r222, [%rd6+64];
	xor.b32  	%r329, %r329, %r222;
	ld.global.u32 	%r223, [%rd6+68];
	xor.b32  	%r328, %r328, %r223;
	ld.global.u32 	%r224, [%rd6+72];
	xor.b32  	%r327, %r327, %r224;
	ld.global.u32 	%r225, [%rd6+76];
	xor.b32  	%r326, %r326, %r225;
$L__BB0_14:
	and.b32  	%r227, %r196, 16;
	setp.eq.s32 	%p8, %r227, 0;
	@%p8 bra 	$L__BB0_16;
	ld.global.u32 	%r228, [%rd6+80];
	xor.b32  	%r330, %r330, %r228;
	ld.global.u32 	%r229, [%rd6+84];
	xor.b32  	%r329, %r329, %r229;
	ld.global.u32 	%r230, [%rd6+88];
	xor.b32  	%r328, %r328, %r230;
	ld.global.u32 	%r231, [%rd6+92];
	xor.b32  	%r327, %r327, %r231;
	ld.global.u32 	%r232, [%rd6+96];
	xor.b32  	%r326, %r326, %r232;
$L__BB0_16:
	and.b32  	%r234, %r196, 32;
	setp.eq.s32 	%p9, %r234, 0;
	@%p9 bra 	$L__BB0_18;
	ld.global.u32 	%r235, [%rd6+100];
	xor.b32  	%r330, %r330, %r235;
	ld.global.u32 	%r236, [%rd6+104];
	xor.b32  	%r329, %r329, %r236;
	ld.global.u32 	%r237, [%rd6+108];
	xor.b32  	%r328, %r328, %r237;
	ld.global.u32 	%r238, [%rd6+112];
	xor.b32  	%r327, %r327, %r238;
	ld.global.u32 	%r239, [%rd6+116];
	xor.b32  	%r326, %r326, %r239;
$L__BB0_18:
	and.b32  	%r241, %r196, 64;
	setp.eq.s32 	%p10, %r241, 0;
	@%p10 bra 	$L__BB0_20;
	ld.global.u32 	%r242, [%rd6+120];
	xor.b32  	%r330, %r330, %r242;
	ld.global.u32 	%r243, [%rd6+124];
	xor.b32  	%r329, %r329, %r243;
	ld.global.u32 	%r244, [%rd6+128];
	xor.b32  	%r328, %r328, %r244;
	ld.global.u32 	%r245, [%rd6+132];
	xor.b32  	%r327, %r327, %r245;
	ld.global.u32 	%r246, [%rd6+136];
	xor.b32  	%r326, %r326, %r246;
$L__BB0_20:
	and.b32  	%r248, %r196, 128;
	setp.eq.s32 	%p11, %r248, 0;
	@%p11 bra 	$L__BB0_22;
	ld.global.u32 	%r249, [%rd6+140];
	xor.b32  	%r330, %r330, %r249;
	ld.global.u32 	%r250, [%rd6+144];
	xor.b32  	%r329, %r329, %r250;
	ld.global.u32 	%r251, [%rd6+148];
	xor.b32  	%r328, %r328, %r251;
	ld.global.u32 	%r252, [%rd6+152];
	xor.b32  	%r327, %r327, %r252;
	ld.global.u32 	%r253, [%rd6+156];
	xor.b32  	%r326, %r326, %r253;
$L__BB0_22:
	and.b32  	%r255, %r196, 256;
	setp.eq.s32 	%p12, %r255, 0;
	@%p12 bra 	$L__BB0_24;
	ld.global.u32 	%r256, [%rd6+160];
	xor.b32  	%r330, %r330, %r256;
	ld.global.u32 	%r257, [%rd6+164];
	xor.b32  	%r329, %r329, %r257;
	ld.global.u32 	%r258, [%rd6+168];
	xor.b32  	%r328, %r328, %r258;
	ld.global.u32 	%r259, [%rd6+172];
	xor.b32  	%r327, %r327, %r259;
	ld.global.u32 	%r260, [%rd6+176];
	xor.b32  	%r326, %r326, %r260;
$L__BB0_24:
	and.b32  	%r262, %r196, 512;
	setp.eq.s32 	%p13, %r262, 0;
	@%p13 bra 	$L__BB0_26;
	ld.global.u32 	%r263, [%rd6+180];
	xor.b32  	%r330, %r330, %r263;
	ld.global.u32 	%r264, [%rd6+184];
	xor.b32  	%r329, %r329, %r264;
	ld.global.u32 	%r265, [%rd6+188];
	xor.b32  	%r328, %r328, %r265;
	ld.global.u32 	%r266, [%rd6+192];
	xor.b32  	%r327, %r327, %r266;
	ld.global.u32 	%r267, [%rd6+196];
	xor.b32  	%r326, %r326, %r267;
$L__BB0_26:
	and.b32  	%r269, %r196, 1024;
	setp.eq.s32 	%p14, %r269, 0;
	@%p14 bra 	$L__BB0_28;
	ld.global.u32 	%r270, [%rd6+200];
	xor.b32  	%r330, %r330, %r270;
	ld.global.u32 	%r271, [%rd6+204];
	xor.b32  	%r329, %r329, %r271;
	ld.global.u32 	%r272, [%rd6+208];
	xor.b32  	%r328, %r328, %r272;
	ld.global.u32 	%r273, [%rd6+212];
	xor.b32  	%r327, %r327, %r273;
	ld.global.u32 	%r274, [%rd6+216];
	xor.b32  	%r326, %r326, %r274;
$L__BB0_28:
	and.b32  	%r276, %r196, 2048;
	setp.eq.s32 	%p15, %r276, 0;
	@%p15 bra 	$L__BB0_30;
	ld.global.u32 	%r277, [%rd6+220];
	xor.b32  	%r330, %r330, %r277;
	ld.global.u32 	%r278, [%rd6+224];
	xor.b32  	%r329, %r329, %r278;
	ld.global.u32 	%r279, [%rd6+228];
	xor.b32  	%r328, %r328, %r279;
	ld.global.u32 	%r280, [%rd6+232];
	xor.b32  	%r327, %r327, %r280;
	ld.global.u32 	%r281, [%rd6+236];
	xor.b32  	%r326, %r326, %r281;
$L__BB0_30:
	and.b32  	%r283, %r196, 4096;
	setp.eq.s32 	%p16, %r283, 0;
	@%p16 bra 	$L__BB0_32;
	ld.global.u32 	%r284, [%rd6+240];
	xor.b32  	%r330, %r330, %r284;
	ld.global.u32 	%r285, [%rd6+244];
	xor.b32  	%r329, %r329, %r285;
	ld.global.u32 	%r286, [%rd6+248];
	xor.b32  	%r328, %r328, %r286;
	ld.global.u32 	%r287, [%rd6+252];
	xor.b32  	%r327, %r327, %r287;
	ld.global.u32 	%r288, [%rd6+256];
	xor.b32  	%r326, %r326, %r288;
$L__BB0_32:
	and.b32  	%r290, %r196, 8192;
	setp.eq.s32 	%p17, %r290, 0;
	@%p17 bra 	$L__BB0_34;
	ld.global.u32 	%r291, [%rd6+260];
	xor.b32  	%r330, %r330, %r291;
	ld.global.u32 	%r292, [%rd6+264];
	xor.b32  	%r329, %r329, %r292;
	ld.global.u32 	%r293, [%rd6+268];
	xor.b32  	%r328, %r328, %r293;
	ld.global.u32 	%r294, [%rd6+272];
	xor.b32  	%r327, %r327, %r294;
	ld.global.u32 	%r295, [%rd6+276];
	xor.b32  	%r326, %r326, %r295;
$L__BB0_34:
	and.b32  	%r297, %r196, 16384;
	setp.eq.s32 	%p18, %r297, 0;
	@%p18 bra 	$L__BB0_36;
	ld.global.u32 	%r298, [%rd6+280];
	xor.b32  	%r330, %r330, %r298;
	ld.global.u32 	%r299, [%rd6+284];
	xor.b32  	%r329, %r329, %r299;
	ld.global.u32 	%r300, [%rd6+288];
	xor.b32  	%r328, %r328, %r300;
	ld.global.u32 	%r301, [%rd6+292];
	xor.b32  	%r327, %r327, %r301;
	ld.global.u32 	%r302, [%rd6+296];
	xor.b32  	%r326, %r326, %r302;
$L__BB0_36:
	and.b32  	%r304, %r196, 32768;
	setp.eq.s32 	%p19, %r304, 0;
	@%p19 bra 	$L__BB0_38;
	ld.global.u32 	%r305, [%rd6+300];
	xor.b32  	%r330, %r330, %r305;
	ld.global.u32 	%r306, [%rd6+304];
	xor.b32  	%r329, %r329, %r306;
	ld.global.u32 	%r307, [%rd6+308];
	xor.b32  	%r328, %r328, %r307;
	ld.global.u32 	%r308, [%rd6+312];
	xor.b32  	%r327, %r327, %r308;
	ld.global.u32 	%r309, [%rd6+316];
	xor.b32  	%r326, %r326, %r309;
$L__BB0_38:
	add.s32 	%r325, %r325, 16;
	setp.ne.s32 	%p20, %r325, 32;
	@%p20 bra 	$L__BB0_6;
	mad.lo.s32 	%r310, %r319, -31, %r11;
	add.s32 	%r319, %r310, 1;
	setp.ne.s32 	%p21, %r319, 5;
	@%p21 bra 	$L__BB0_5;
	st.global.u32 	[%rd2+4], %r330;
	st.global.u32 	[%rd2+8], %r329;
	st.global.u32 	[%rd2+12], %r328;
	st.global.u32 	[%rd2+16], %r327;
	st.global.u32 	[%rd2+20], %r326;
	add.s32 	%r313, %r313, 1;
	setp.lt.u32 	%p22, %r313, %r2;
	@%p22 bra 	$L__BB0_4;
$L__BB0_41:
	shr.u64 	%rd7, %rd17, 2;
	add.s32 	%r312, %r312, 1;
	setp.gt.u64 	%p23, %rd17, 3;
	mov.u64 	%rd17, %rd7;
	@%p23 bra 	$L__BB0_2;
$L__BB0_42:
	mov.b32 	%r311, 0;
	st.global.v2.u32 	[%rd2+24], {%r311, %r311};
	st.global.u32 	[%rd2+32], %r311;
	mov.b64 	%rd16, 0;
	st.global.u64 	[%rd2+40], %rd16;
	ret;

}
	// .globl	_Z15generate_kernelP17curandStateXORWOWij4dim3jfffPiS2_S2_PfS2_
.visible .entry _Z15generate_kernelP17curandStateXORWOWij4dim3jfffPiS2_S2_PfS2_(
	.param .u64 .ptr .align 1 _Z15generate_kernelP17curandStateXORWOWij4dim3jfffPiS2_S2_PfS2__param_0,
	.param .u32 _Z15generate_kernelP17curandStateXORWOWij4dim3jfffPiS2_S2_PfS2__param_1,
	.param .u32 _Z15generate_kernelP17curandStateXORWOWij4dim3jfffPiS2_S2_PfS2__param_2,
	.param .align 4 .b8 _Z15generate_kernelP17curandStateXORWOWij4dim3jfffPiS2_S2_PfS2__param_3[12],
	.param .u32 _Z15generate_kernelP17curandStateXORWOWij4dim3jfffPiS2_S2_PfS2__param_4,
	.param .f32 _Z15generate_kernelP17curandStateXORWOWij4dim3jfffPiS2_S2_PfS2__param_5,
	.param .f32 _Z15generate_kernelP17curandStateXORWOWij4dim3jfffPiS2_S2_PfS2__param_6,
	.param .f32 _Z15generate_kernelP17curandStateXORWOWij4dim3jfffPiS2_S2_PfS2__param_7,
	.param .u64 .ptr .align 1 _Z15generate_kernelP17curandStateXORWOWij4dim3jfffPiS2_S2_PfS2__param_8,
	.param .u64 .ptr .align 1 _Z15generate_kernelP17curandStateXORWOWij4dim3jfffPiS2_S2_PfS2__param_9,
	.param .u64 .ptr .align 1 _Z15generate_kernelP17curandStateXORWOWij4dim3jfffPiS2_S2_PfS2__param_10,
	.param .u64 .ptr .align 1 _Z15generate_kernelP17curandStateXORWOWij4dim3jfffPiS2_S2_PfS2__param_11,
	.param .u64 .ptr .align 1 _Z15generate_kernelP17curandStateXORWOWij4dim3jfffPiS2_S2_PfS2__param_12
)
{
	.local .align 4 .b8 	__local_depot1[28];
	.reg .b64 	%SP;
	.reg .b64 	%SPL;
	.reg .pred 	%p<22>;
	.reg .b32 	%r<196>;
	.reg .b32 	%f<69>;
	.reg .b64 	%rd<42>;
	.reg .b64 	%fd<6>;
	// demoted variable
	.shared .align 4 .b8 _ZZ15generate_kernelP17curandStateXORWOWij4dim3jfffPiS2_S2_PfS2_E4Rtab[4096];
	// demoted variable
	.shared .align 4 .b8 _ZZ15generate_kernelP17curandStateXORWOWij4dim3jfffPiS2_S2_PfS2_E4Btab[4096];
	// demoted variable
	.shared .align 4 .b8 _ZZ15generate_kernelP17curandStateXORWOWij4dim3jfffPiS2_S2_PfS2_E4Ttab[4096];
	mov.u64 	%SPL, __local_depot1;
	ld.param.u32 	%r77, [_Z15generate_kernelP17curandStateXORWOWij4dim3jfffPiS2_S2_PfS2__param_3];
	ld.param.u64 	%rd15, [_Z15generate_kernelP17curandStateXORWOWij4dim3jfffPiS2_S2_PfS2__param_0];
	ld.param.u32 	%r78, [_Z15generate_kernelP17curandStateXORWOWij4dim3jfffPiS2_S2_PfS2__param_1];
	ld.param.u32 	%r79, [_Z15generate_kernelP17curandStateXORWOWij4dim3jfffPiS2_S2_PfS2__param_2];
	ld.param.u32 	%r80, [_Z15generate_kernelP17curandStateXORWOWij4dim3jfffPiS2_S2_PfS2__param_4];
	ld.param.f32 	%f14, [_Z15generate_kernelP17curandStateXORWOWij4dim3jfffPiS2_S2_PfS2__param_5];
	ld.param.f32 	%f15, [_Z15generate_kernelP17curandStateXORWOWij4dim3jfffPiS2_S2_PfS2__param_6];
	ld.param.f32 	%f16, [_Z15generate_kernelP17curandStateXORWOWij4dim3jfffPiS2_S2_PfS2__param_7];
	cvta.to.global.u64 	%rd16, %rd15;
	add.u64 	%rd1, %SPL, 0;
	mov.u32 	%r1, %tid.x;
	mov.u32 	%r81, %ctaid.x;
	mad.lo.s32 	%r82, %r77, %r81, %r1;
	mul.wide.s32 	%rd18, %r82, 48;
	add.s64 	%rd2, %rd16, %rd18;
	ld.global.v2.u32 	{%r182, %r181}, [%rd2];
	ld.global.v2.u32 	{%r180, %r179}, [%rd2+8];
	ld.global.v2.u32 	{%r178, %r177}, [%rd2+16];
	ld.global.v2.u32 	{%r8, %r9}, [%rd2+24];
	ld.global.f32 	%f1, [%rd2+32];
	ld.global.f64 	%fd1, [%rd2+40];
	mul.lo.s32 	%r157, %r82, %r78;
	add.s32 	%r83, %r157, %r78;
	setp.eq.s32 	%p1, %r82, %r79;
	selp.b32 	%r11, %r80, %r83, %p1;
	setp.ge.s32 	%p2, %r157, %r11;
	mov.b32 	%r183, 0;
	mov.u32 	%r184, %r183;
	mov.u32 	%r185, %r183;
	@%p2 bra 	$L__BB1_18;
	rcp.rn.f32 	%f2, %f14;
	div.rn.f32 	%f3, %f15, %f14;
	mov.b32 	%r185, 0;
	mov.u64 	%rd19, __cudart_i2opi_f;
	mov.u32 	%r184, %r185;
	mov.u32 	%r183, %r185;
$L__BB1_2:
	mov.f32 	%f66, 0f00000000;
	mov.u32 	%r24, %r179;
	mov.u32 	%r25, %r180;
	mov.f32 	%f12, %f66;
$L__BB1_3:
	mov.u32 	%r180, %r178;
	mov.u32 	%r179, %r177;
	shr.u32 	%r85, %r181, 2;
	xor.b32  	%r86, %r85, %r181;
	shl.b32 	%r87, %r179, 4;
	shl.b32 	%r88, %r86, 1;
	xor.b32  	%r89, %r87, %r88;
	xor.b32  	%r90, %r89, %r179;
	xor.b32  	%r28, %r90, %r86;
	add.s32 	%r29, %r182, 362437;
	add.s32 	%r91, %r28, %r29;
	cvt.rn.f32.u32 	%f18, %r91;
	fma.rn.f32 	%f19, %f18, 0f2F800000, 0f2F000000;
	setp.lt.f32 	%p3, %f19, 0f00800000;
	mul.f32 	%f20, %f19, 0f4B000000;
	selp.f32 	%f21, %f20, %f19, %p3;
	selp.f32 	%f22, 0fC1B80000, 0f00000000, %p3;
	mov.b32 	%r92, %f21;
	add.s32 	%r93, %r92, -1059760811;
	and.b32  	%r94, %r93, -8388608;
	sub.s32 	%r95, %r92, %r94;
	mov.b32 	%f23, %r95;
	cvt.rn.f32.s32 	%f24, %r94;
	fma.rn.f32 	%f25, %f24, 0f34000000, %f22;
	add.f32 	%f26, %f23, 0fBF800000;
	fma.rn.f32 	%f27, %f26, 0fBE055027, 0f3E1039F6;
	fma.rn.f32 	%f28, %f27, %f26, 0fBDF8CDCC;
	fma.rn.f32 	%f29, %f28, %f26, 0f3E0F2955;
	fma.rn.f32 	%f30, %f29, %f26, 0fBE2AD8B9;
	fma.rn.f32 	%f31, %f30, %f26, 0f3E4CED0B;
	fma.rn.f32 	%f32, %f31, %f26, 0fBE7FFF22;
	fma.rn.f32 	%f33, %f32, %f26, 0f3EAAAA78;
	fma.rn.f32 	%f34, %f33, %f26, 0fBF000000;
	mul.f32 	%f35, %f26, %f34;
	fma.rn.f32 	%f36, %f35, %f26, %f26;
	fma.rn.f32 	%f37, %f25, 0f3F317218, %f36;
	setp.gt.u32 	%p4, %r92, 2139095039;
	fma.rn.f32 	%f38, %f21, 0f7F800000, 0f7F800000;
	selp.f32 	%f39, %f38, %f37, %p4;
	setp.eq.f32 	%p5, %f21, 0f00000000;
	selp.f32 	%f6, 0fFF800000, %f39, %p5;
	mul.f32 	%f40, %f66, 0f3F22F983;
	cvt.rni.s32.f32 	%r176, %f40;
	cvt.rn.f32.s32 	%f41, %r176;
	fma.rn.f32 	%f42, %f41, 0fBFC90FDA, %f66;
	fma.rn.f32 	%f43, %f41, 0fB3A22168, %f42;
	fma.rn.f32 	%f68, %f41, 0fA7C234C5, %f43;
	abs.f32 	%f8, %f66;
	setp.ltu.f32 	%p6, %f8, 0f47CE4780;
	@%p6 bra 	$L__BB1_11;
	setp.neu.f32 	%p7, %f8, 0f7F800000;
	@%p7 bra 	$L__BB1_6;
	mov.f32 	%f46, 0f00000000;
	mul.rn.f32 	%f68, %f66, %f46;
	mov.b32 	%r176, 0;
	bra.uni 	$L__BB1_11;
$L__BB1_6:
	mov.b32 	%r31, %f66;
	shl.b32 	%r97, %r31, 8;
	or.b32  	%r32, %r97, -2147483648;
	mov.b64 	%rd41, 0;
	mov.b32 	%r173, 0;
	mov.u64 	%rd39, %rd19;
	mov.u64 	%rd40, %rd1;
$L__BB1_7:
	.pragma "nounroll";
	ld.global.nc.u32 	%r98, [%rd39];
	mad.wide.u32 	%rd21, %r98, %r32, %rd41;
	shr.u64 	%rd41, %rd21, 32;
	st.local.u32 	[%rd40], %rd21;
	add.s32 	%r173, %r173, 1;
	add.s64 	%rd40, %rd40, 4;
	add.s64 	%rd39, %rd39, 4;
	setp.ne.s32 	%p8, %r173, 6;
	@%p8 bra 	$L__BB1_7;
	shr.u32 	%r99, %r31, 23;
	st.local.u32 	[%rd1+24], %rd41;
	and.b32  	%r35, %r99, 31;
	and.b32  	%r100, %r99, 224;
	add.s32 	%r101, %r100, -128;
	shr.u32 	%r102, %r101, 5;
	mul.wide.u32 	%rd22, %r102, 4;
	sub.s64 	%rd9, %rd1, %rd22;
	ld.local.u32 	%r174, [%rd9+24];
	ld.local.u32 	%r175, [%rd9+20];
	setp.eq.s32 	%p9, %r35, 0;
	@%p9 bra 	$L__BB1_10;
	shf.l.wrap.b32 	%r174, %r175, %r174, %r35;
	ld.local.u32 	%r103, [%rd9+16];
	shf.l.wrap.b32 	%r175, %r103, %r175, %r35;
$L__BB1_10:
	shr.u32 	%r104, %r174, 30;
	shf.l.wrap.b32 	%r105, %r175, %r174, 2;
	shl.b32 	%r106, %r175, 2;
	shr.u32 	%r107, %r105, 31;
	add.s32 	%r108, %r107, %r104;
	neg.s32 	%r109, %r108;
	setp.lt.s32 	%p10, %r31, 0;
	selp.b32 	%r176, %r109, %r108, %p10;
	xor.b32  	%r110, %r105, %r31;
	shr.s32 	%r111, %r105, 31;
	xor.b32  	%r112, %r111, %r105;
	xor.b32  	%r113, %r111, %r106;
	cvt.u64.u32 	%rd23, %r112;
	shl.b64 	%rd24, %rd23, 32;
	cvt.u64.u32 	%rd25, %r113;
	or.b64  	%rd26, %rd24, %rd25;
	cvt.rn.f64.s64 	%fd2, %rd26;
	mul.f64 	%fd3, %fd2, 0d3BF921FB54442D19;
	cvt.rn.f32.f64 	%f44, %fd3;
	neg.f32 	%f45, %f44;
	setp.lt.s32 	%p11, %r110, 0;
	selp.f32 	%f68, %f45, %f44, %p11;
$L__BB1_11:
	add.s32 	%r115, %r176, 1;
	mul.rn.f32 	%f47, %f68, %f68;
	and.b32  	%r116, %r176, 1;
	setp.eq.b32 	%p12, %r116, 1;
	selp.f32 	%f48, %f68, 0f3F800000, %p12;
	fma.rn.f32 	%f49, %f47, %f48, 0f00000000;
	fma.rn.f32 	%f50, %f47, 0f37CBAC00, 0fBAB607ED;
	selp.f32 	%f51, 0fB94D4153, %f50, %p12;
	selp.f32 	%f52, 0f3C0885E4, 0f3D2AAABB, %p12;
	fma.rn.f32 	%f53, %f51, %f47, %f52;
	selp.f32 	%f54, 0fBE2AAAA8, 0fBEFFFFFF, %p12;
	fma.rn.f32 	%f55, %f53, %f47, %f54;
	fma.rn.f32 	%f56, %f55, %f49, %f48;
	and.b32  	%r117, %r115, 2;
	setp.eq.s32 	%p13, %r117, 0;
	mov.f32 	%f57, 0f00000000;
	sub.f32 	%f58, %f57, %f56;
	selp.f32 	%f59, %f56, %f58, %p13;
	mul.f32 	%f60, %f2, %f6;
	mul.f32 	%f61, %f60, %f59;
	sub.f32 	%f12, %f12, %f61;
	setp.geu.f32 	%p14, %f12, 0f00000000;
	@%p14 bra 	$L__BB1_13;
	add.s32 	%r183, %r183, 1;
	mov.u32 	%r177, %r28;
	mov.u32 	%r178, %r179;
	mov.u32 	%r179, %r180;
	mov.u32 	%r180, %r24;
	mov.u32 	%r181, %r25;
	mov.u32 	%r182, %r29;
	bra.uni 	$L__BB1_17;
$L__BB1_13:
	setp.ltu.f32 	%p15, %f12, %f16;
	@%p15 bra 	$L__BB1_15;
	add.s32 	%r185, %r185, 1;
	mov.u32 	%r177, %r28;
	mov.u32 	%r178, %r179;
	mov.u32 	%r179, %r180;
	mov.u32 	%r180, %r24;
	mov.u32 	%r181, %r25;
	mov.u32 	%r182, %r29;
	bra.uni 	$L__BB1_17;
$L__BB1_15:
	shr.u32 	%r118, %r25, 2;
	xor.b32  	%r119, %r118, %r25;
	shl.b32 	%r120, %r28, 4;
	shl.b32 	%r121, %r119, 1;
	xor.b32  	%r122, %r121, %r120;
	xor.b32  	%r123, %r122, %r119;
	xor.b32  	%r178, %r123, %r28;
	add.s32 	%r47, %r182, 724874;
	add.s32 	%r124, %r178, %r47;
	cvt.rn.f32.u32 	%f62, %r124;
	fma.rn.f32 	%f63, %f62, 0f2F800000, 0f2F000000;
	setp.geu.f32 	%p16, %f63, %f3;
	@%p16 bra 	$L__BB1_25;
	ld.param.u64 	%rd38, [_Z15generate_kernelP17curandStateXORWOWij4dim3jfffPiS2_S2_PfS2__param_12];
	ld.param.u64 	%rd37, [_Z15generate_kernelP17curandStateXORWOWij4dim3jfffPiS2_S2_PfS2__param_11];
	add.s32 	%r184, %r184, 1;
	cvta.to.global.u64 	%rd27, %rd38;
	atom.global.add.u32 	%r132, [%rd27], 1;
	ld.global.u32 	%r133, [%rd27];
	cvta.to.global.u64 	%rd28, %rd37;
	mul.wide.s32 	%rd29, %r133, 4;
	add.s64 	%rd30, %rd28, %rd29;
	st.global.f32 	[%rd30], %f12;
	mov.u32 	%r177, %r178;
	mov.u32 	%r178, %r28;
	mov.u32 	%r181, %r24;
	mov.u32 	%r182, %r47;
$L__BB1_17:
	add.s32 	%r157, %r157, 1;
	setp.ne.s32 	%p17, %r157, %r11;
	@%p17 bra 	$L__BB1_2;
$L__BB1_18:
	shl.b32 	%r134, %r1, 2;
	mov.u32 	%r135, _ZZ15generate_kernelP17curandStateXORWOWij4dim3jfffPiS2_S2_PfS2_E4Rtab;
	add.s32 	%r70, %r135, %r134;
	st.shared.u32 	[%r70], %r183;
	mov.u32 	%r136, _ZZ15generate_kernelP17curandStateXORWOWij4dim3jfffPiS2_S2_PfS2_E4Btab;
	add.s32 	%r71, %r136, %r134;
	st.shared.u32 	[%r71], %r184;
	mov.u32 	%r137, _ZZ15generate_kernelP17curandStateXORWOWij4dim3jfffPiS2_S2_PfS2_E4Ttab;
	add.s32 	%r72, %r137, %r134;
	st.shared.u32 	[%r72], %r185;
	bar.sync 	0;
	mov.u32 	%r195, %ntid.x;
	setp.lt.u32 	%p18, %r195, 2;
	@%p18 bra 	$L__BB1_22;
$L__BB1_19:
	shr.u32 	%r75, %r195, 1;
	setp.ge.u32 	%p19, %r1, %r75;
	@%p19 bra 	$L__BB1_21;
	shl.b32 	%r138, %r75, 2;
	add.s32 	%r139, %r70, %r138;
	ld.shared.u32 	%r140, [%r139];
	ld.shared.u32 	%r141, [%r70];
	add.s32 	%r142, %r141, %r140;
	st.shared.u32 	[%r70], %r142;
	add.s32 	%r143, %r71, %r138;
	ld.shared.u32 	%r144, [%r143];
	ld.shared.u32 	%r145, [%r71];
	add.s32 	%r146, %r145, %r144;
	st.shared.u32 	[%r71], %r146;
	add.s32 	%r147, %r72, %r138;
	ld.shared.u32 	%r148, [%r147];
	ld.shared.u32 	%r149, [%r72];
	add.s32 	%r150, %r149, %r148;
	st.shared.u32 	[%r72], %r150;
$L__BB1_21:
	bar.sync 	0;
	setp.gt.u32 	%p20, %r195, 3;
	mov.u32 	%r195, %r75;
	@%p20 bra 	$L__BB1_19;
$L__BB1_22:
	setp.ne.s32 	%p21, %r1, 0;
	@%p21 bra 	$L__BB1_24;
	ld.param.u64 	%rd36, [_Z15generate_kernelP17curandStateXORWOWij4dim3jfffPiS2_S2_PfS2__param_10];
	ld.param.u64 	%rd35, [_Z15generate_kernelP17curandStateXORWOWij4dim3jfffPiS2_S2_PfS2__param_9];
	ld.param.u64 	%rd34, [_Z15generate_kernelP17curandStateXORWOWij4dim3jfffPiS2_S2_PfS2__param_8];
	ld.shared.u32 	%r151, [_ZZ15generate_kernelP17curandStateXORWOWij4dim3jfffPiS2_S2_PfS2_E4Rtab];
	cvta.to.global.u64 	%rd31, %rd34;
	atom.global.add.u32 	%r152, [%rd31], %r151;
	ld.shared.u32 	%r153, [_ZZ15generate_kernelP17curandStateXORWOWij4dim3jfffPiS2_S2_PfS2_E4Btab];
	cvta.to.global.u64 	%rd32, %rd35;
	atom.global.add.u32 	%r154, [%rd32], %r153;
	ld.shared.u32 	%r155, [_ZZ15generate_kernelP17curandStateXORWOWij4dim3jfffPiS2_S2_PfS2_E4Ttab];
	cvta.to.global.u64 	%rd33, %rd36;
	atom.global.add.u32 	%r156, [%rd33], %r155;
$L__BB1_24:
	st.global.v2.u32 	[%rd2], {%r182, %r181};
	st.global.v2.u32 	[%rd2+8], {%r180, %r179};
	st.global.v2.u32 	[%rd2+16], {%r178, %r177};
	st.global.v2.u32 	[%rd2+24], {%r8, %r9};
	st.global.f32 	[%rd2+32], %f1;
	st.global.f64 	[%rd2+40], %fd1;
	ret;
$L__BB1_25:
	shr.u32 	%r125, %r24, 2;
	xor.b32  	%r126, %r125, %r24;
	shl.b32 	%r127, %r178, 4;
	shl.b32 	%r128, %r126, 1;
	xor.b32  	%r129, %r128, %r127;
	xor.b32  	%r130, %r129, %r126;
	xor.b32  	%r177, %r130, %r178;
	add.s32 	%r182, %r182, 1087311;
	add.s32 	%r131, %r177, %r182;
	cvt.rn.f32.u32 	%f64, %r131;
	fma.rn.f32 	%f65, %f64, 0f2F800000, 0f2F000000;
	cvt.f64.f32 	%fd4, %f65;
	mul.f64 	%fd5, %fd4, 0d400921FB54442D18;
	cvt.rn.f32.f64 	%f66, %fd5;
	mov.u32 	%r24, %r28;
	mov.u32 	%r25, %r179;
	mov.u32 	%r181, %r180;
	bra.uni 	$L__BB1_3;

}


// ===== COMPILED SASS (sm_100) =====

	.target	sm_100

	.elftype	@"ET_EXEC"


//--------------------- .note.nv.tkinfo           --------------------------
	.section	.note.nv.tkinfo,"",@"SHT_NOTE"
	.sectionflags	@"SHF_NOTE_NV_TKINFO"
	.tkinfo
        /*0018*/ 	.word	0x00000002
        /*0030*/ 	.string	""
        /*0030*/ 	.string	"ptxas"
        /*0030*/ 	.string	"Cuda compilation tools, release 13.0, V13.0.88"
        /*0030*/ 	.string	"Build cuda_13.0.r13.0/compiler.36424714_0"
        /*0030*/ 	.string	"-arch sm_100 -m 64 "



//--------------------- .note.nv.cuinfo           --------------------------
	.section	.note.nv.cuinfo,"",@"SHT_NOTE"
	.sectionflags	@"SHF_NOTE_NV_CUINFO"
        /*0018*/ 	.short	0x0002
        /*001a*/ 	.short	0x0064
        /*001c*/ 	.short	0x0082
	.zero		2


//--------------------- .nv.info                  --------------------------
	.section	.nv.info,"",@"SHT_CUDA_INFO"
	.align	4


	//----- nvinfo : EIATTR_REGCOUNT
	.align		4
        /*0000*/ 	.byte	0x04, 0x2f
        /*0002*/ 	.short	(.L_11 - .L_10)
	.align		4
.L_10:
        /*0004*/ 	.word	index@(_Z12setup_kernelP17curandStateXORWOW)
        /*0008*/ 	.word	0x0000001f


	//----- nvinfo : EIATTR_FRAME_SIZE
	.align		4
.L_11:
        /*000c*/ 	.byte	0x04, 0x11
        /*000e*/ 	.short	(.L_13 - .L_12)
	.align		4
.L_12:
        /*0010*/ 	.word	index@(_Z12setup_kernelP17curandStateXORWOW)
        /*0014*/ 	.word	0x00000000


	//----- nvinfo : EIATTR_REGCOUNT
	.align		4
.L_13:
        /*0018*/ 	.byte	0x04, 0x2f
        /*001a*/ 	.short	(.L_15 - .L_14)
	.align		4
.L_14:
        /*001c*/ 	.word	index@(_Z15generate_kernelP17curandStateXORWOWij4dim3jfffPiS2_S2_PfS2_)
        /*0020*/ 	.word	0x00000028


	//----- nvinfo : EIATTR_FRAME_SIZE
	.align		4
.L_15:
        /*0024*/ 	.byte	0x04, 0x11
        /*0026*/ 	.short	(.L_17 - .L_16)
	.align		4
.L_16:
        /*0028*/ 	.word	index@($__internal_1_$__cuda_sm3x_div_rn_noftz_f32_slowpath)
        /*002c*/ 	.word	0x00000000


	//----- nvinfo : EIATTR_FRAME_SIZE
	.align		4
.L_17:
        /*0030*/ 	.byte	0x04, 0x11
        /*0032*/ 	.short	(.L_19 - .L_18)
	.align		4
.L_18:
        /*0034*/ 	.word	index@($__internal_0_$__cuda_sm20_rcp_rn_f32_slowpath)
        /*0038*/ 	.word	0x00000000


	//----- nvinfo : EIATTR_FRAME_SIZE
	.align		4
.L_19:
        /*003c*/ 	.byte	0x04, 0x11
        /*003e*/ 	.short	(.L_21 - .L_20)
	.align		4
.L_20:
        /*0040*/ 	.word	index@(_Z15generate_kernelP17curandStateXORWOWij4dim3jfffPiS2_S2_PfS2_)
        /*0044*/ 	.word	0x00000000


	//----- nvinfo : EIATTR_MIN_STACK_SIZE
	.align		4
.L_21:
        /*0048*/ 	.byte	0x04, 0x12
        /*004a*/ 	.short	(.L_23 - .L_22)
	.align		4
.L_22:
        /*004c*/ 	.word	index@(_Z15generate_kernelP17curandStateXORWOWij4dim3jfffPiS2_S2_PfS2_)
        /*0050*/ 	.word	0x00000000


	//----- nvinfo : EIATTR_MIN_STACK_SIZE
	.align		4
.L_23:
        /*0054*/ 	.byte	0x04, 0x12
        /*0056*/ 	.short	(.L_25 - .L_24)
	.align		4
.L_24:
        /*0058*/ 	.word	index@(_Z12setup_kernelP17curandStateXORWOW)
        /*005c*/ 	.word	0x00000000
.L_25:


//--------------------- .nv.compat                --------------------------
	.section	.nv.compat,"",@"SHT_CUDA_COMPAT_INFO"
	.align	4
        /*0000*/ 	.byte	0x02, 0x09, 0x00, 0x00, 0x02, 0x02, 0x01, 0x00, 0x02, 0x05, 0x05, 0x00, 0x03, 0x07, 0x01, 0x01
        /*0010*/ 	.byte	0x02, 0x03, 0x00, 0x00, 0x02, 0x06, 0x01, 0x00, 0x04, 0x0b, 0x08, 0x00, 0x01, 0x00, 0x00, 0x00
        /*0020*/ 	.byte	0x00, 0x00, 0x00, 0x00


//--------------------- .nv.info._Z15generate_kernelP17curandStateXORWOWij4dim3jfffPiS2_S2_PfS2_ --------------------------
	.section	.nv.info._Z15generate_kernelP17curandStateXORWOWij4dim3jfffPiS2_S2_PfS2_,"",@"SHT_CUDA_INFO"
	.sectionflags	@""
	.align	4


	//----- nvinfo : EIATTR_CUDA_API_VERSION
	.align		4
        /*0000*/ 	.byte	0x04, 0x37
        /*0002*/ 	.short	(.L_27 - .L_26)
.L_26:
        /*0004*/ 	.word	0x00000082


	//----- nvinfo : EIATTR_KPARAM_INFO
	.align		4
.L_27:
        /*0008*/ 	.byte	0x04, 0x17
        /*000a*/ 	.short	(.L_29 - .L_28)
.L_28:
        /*000c*/ 	.word	0x00000000
        /*0010*/ 	.short	0x000c
        /*0012*/ 	.short	0x0050
        /*0014*/ 	.byte	0x00, 0xf5, 0x21, 0x00


	//----- nvinfo : EIATTR_KPARAM_INFO
	.align		4
.L_29:
        /*0018*/ 	.byte	0x04, 0x17
        /*001a*/ 	.short	(.L_31 - .L_30)
.L_30:
        /*001c*/ 	.word	0x00000000
        /*0020*/ 	.short	0x000b
        /*0022*/ 	.short	0x0048
        /*0024*/ 	.byte	0x00, 0xf5, 0x21, 0x00


	//----- nvinfo : EIATTR_KPARAM_INFO
	.align		4
.L_31:
        /*0028*/ 	.byte	0x04, 0x17
        /*002a*/ 	.short	(.L_33 - .L_32)
.L_32:
        /*002c*/ 	.word	0x00000000
        /*0030*/ 	.short	0x000a
        /*0032*/ 	.short	0x0040
        /*0034*/ 	.byte	0x00, 0xf5, 0x21, 0x00


	//----- nvinfo : EIATTR_KPARAM_INFO
	.align		4
.L_33:
        /*0038*/ 	.byte	0x04, 0x17
        /*003a*/ 	.short	(.L_35 - .L_34)
.L_34:
        /*003c*/ 	.word	0x00000000
        /*0040*/ 	.short	0x0009
        /*0042*/ 	.short	0x0038
        /*0044*/ 	.byte	0x00, 0xf5, 0x21, 0x00


	//----- nvinfo : EIATTR_KPARAM_INFO
	.align		4
.L_35:
        /*0048*/ 	.byte	0x04, 0x17
        /*004a*/ 	.short	(.L_37 - .L_36)
.L_36:
        /*004c*/ 	.word	0x00000000
        /*0050*/ 	.short	0x0008
        /*0052*/ 	.short	0x0030
        /*0054*/ 	.byte	0x00, 0xf5, 0x21, 0x00


	//----- nvinfo : EIATTR_KPARAM_INFO
	.align		4
.L_37:
        /*0058*/ 	.byte	0x04, 0x17
        /*005a*/ 	.short	(.L_39 - .L_38)
.L_38:
        /*005c*/ 	.word	0x00000000
        /*0060*/ 	.short	0x0007
        /*0062*/ 	.short	0x0028
        /*0064*/ 	.byte	0x00, 0xf0, 0x11, 0x00


	//----- nvinfo : EIATTR_KPARAM_INFO
	.align		4
.L_39:
        /*0068*/ 	.byte	0x04, 0x17
        /*006a*/ 	.short	(.L_41 - .L_40)
.L_40:
        /*006c*/ 	.word	0x00000000
        /*0070*/ 	.short	0x0006
        /*0072*/ 	.short	0x0024
        /*0074*/ 	.byte	0x00, 0xf0, 0x11, 0x00


	//----- nvinfo : EIATTR_KPARAM_INFO
	.align		4
.L_41:
        /*0078*/ 	.byte	0x04, 0x17
        /*007a*/ 	.short	(.L_43 - .L_42)
.L_42:
        /*007c*/ 	.word	0x00000000
        /*0080*/ 	.short	0x0005
        /*0082*/ 	.short	0x0020
        /*0084*/ 	.byte	0x00, 0xf0, 0x11, 0x00


	//----- nvinfo : EIATTR_KPARAM_INFO
	.align		4
.L_43:
        /*0088*/ 	.byte	0x04, 0x17
        /*008a*/ 	.short	(.L_45 - .L_44)
.L_44:
        /*008c*/ 	.word	0x00000000
        /*0090*/ 	.short	0x0004
        /*0092*/ 	.short	0x001c
        /*0094*/ 	.byte	0x00, 0xf0, 0x11, 0x00


	//----- nvinfo : EIATTR_KPARAM_INFO
	.align		4
.L_45:
        /*0098*/ 	.byte	0x04, 0x17
        /*009a*/ 	.short	(.L_47 - .L_46)
.L_46:
        /*009c*/ 	.word	0x00000000
        /*00a0*/ 	.short	0x0003
        /*00a2*/ 	.short	0x0010
        /*00a4*/ 	.byte	0x00, 0xf0, 0x31, 0x00


	//----- nvinfo : EIATTR_KPARAM_INFO
	.align		4
.L_47:
        /*00a8*/ 	.byte	0x04, 0x17
        /*00aa*/ 	.short	(.L_49 - .L_48)
.L_48:
        /*00ac*/ 	.word	0x00000000
        /*00b0*/ 	.short	0x0002
        /*00b2*/ 	.short	0x000c
        /*00b4*/ 	.byte	0x00, 0xf0, 0x11, 0x00


	//----- nvinfo : EIATTR_KPARAM_INFO
	.align		4
.L_49:
        /*00b8*/ 	.byte	0x04, 0x17
        /*00ba*/ 	.short	(.L_51 - .L_50)
.L_50:
        /*00bc*/ 	.word	0x00000000
        /*00c0*/ 	.short	0x0001
        /*00c2*/ 	.short	0x0008
        /*00c4*/ 	.byte	0x00, 0xf0, 0x11, 0x00


	//----- nvinfo : EIATTR_KPARAM_INFO
	.align		4
.L_51:
        /*00c8*/ 	.byte	0x04, 0x17
        /*00ca*/ 	.short	(.L_53 - .L_52)
.L_52:
        /*00cc*/ 	.word	0x00000000
        /*00d0*/ 	.short	0x0000
        /*00d2*/ 	.short	0x0000
        /*00d4*/ 	.byte	0x00, 0xf5, 0x21, 0x00


	//----- nvinfo : EIATTR_SPARSE_MMA_MASK
	.align		4
.L_53:
        /*00d8*/ 	.byte	0x03, 0x50
        /*00da*/ 	.short	0x0000


	//----- nvinfo : EIATTR_MAXREG_COUNT
	.align		4
        /*00dc*/ 	.byte	0x03, 0x1b
        /*00de*/ 	.short	0x00ff


	//----- nvinfo : EIATTR_NUM_BARRIERS
	.align		4
        /*00e0*/ 	.byte	0x02, 0x4c
        /*00e2*/ 	.byte	0x01
	.zero		1


	//----- nvinfo : EIATTR_MERCURY_ISA_VERSION
	.align		4
        /*00e4*/ 	.byte	0x03, 0x5f
        /*00e6*/ 	.short	0x0101


	//----- nvinfo : EIATTR_INT_WARP_WIDE_INSTR_OFFSETS
	.align		4
        /*00e8*/ 	.byte	0x04, 0x31
        /*00ea*/ 	.short	(.L_55 - .L_54)


	//   ....[0]....
.L_54:
        /*00ec*/ 	.word	0x00001030


	//----- nvinfo : EIATTR_VRC_CTA_INIT_COUNT
	.align		4
.L_55:
        /*00f0*/ 	.byte	0x02, 0x4a
	.zero		1
	.zero		1


	//----- nvinfo : EIATTR_EXIT_INSTR_OFFSETS
	.align		4
        /*00f4*/ 	.byte	0x04, 0x1c
        /*00f6*/ 	.short	(.L_57 - .L_56)


	//   ....[0]....
.L_56:
        /*00f8*/ 	.word	0x00001660


	//----- nvinfo : EIATTR_CRS_STACK_SIZE
	.align		4
.L_57:
        /*00fc*/ 	.byte	0x04, 0x1e
        /*00fe*/ 	.short	(.L_59 - .L_58)
.L_58:
        /*0100*/ 	.word	0x00000000


	//----- nvinfo : EIATTR_CBANK_PARAM_SIZE
	.align		4
.L_59:
        /*0104*/ 	.byte	0x03, 0x19
        /*0106*/ 	.short	0x0058


	//----- nvinfo : EIATTR_PARAM_CBANK
	.align		4
        /*0108*/ 	.byte	0x04, 0x0a
        /*010a*/ 	.short	(.L_61 - .L_60)
	.align		4
.L_60:
        /*010c*/ 	.word	index@(.nv.constant0._Z15generate_kernelP17curandStateXORWOWij4dim3jfffPiS2_S2_PfS2_)
        /*0110*/ 	.short	0x0380
        /*0112*/ 	.short	0x0058


	//----- nvinfo : EIATTR_SW_WAR
	.align		4
.L_61:
        /*0114*/ 	.byte	0x04, 0x36
        /*0116*/ 	.short	(.L_63 - .L_62)
.L_62:
        /*0118*/ 	.word	0x00000008
.L_63:


//--------------------- .nv.info._Z12setup_kernelP17curandStateXORWOW --------------------------
	.section	.nv.info._Z12setup_kernelP17curandStateXORWOW,"",@"SHT_CUDA_INFO"
	.sectionflags	@""
	.align	4


	//----- nvinfo : EIATTR_CUDA_API_VERSION
	.align		4
        /*0000*/ 	.byte	0x04, 0x37
        /*0002*/ 	.short	(.L_65 - .L_64)
.L_64:
        /*0004*/ 	.word	0x00000082


	//----- nvinfo : EIATTR_KPARAM_INFO
	.align		4
.L_65:
        /*0008*/ 	.byte	0x04, 0x17
        /*000a*/ 	.short	(.L_67 - .L_66)
.L_66:
        /*000c*/ 	.word	0x00000000
        /*0010*/ 	.short	0x0000
        /*0012*/ 	.short	0x0000
        /*0014*/ 	.byte	0x00, 0xf5, 0x21, 0x00


	//----- nvinfo : EIATTR_SPARSE_MMA_MASK
	.align		4
.L_67:
        /*0018*/ 	.byte	0x03, 0x50
        /*001a*/ 	.short	0x0000


	//----- nvinfo : EIATTR_MAXREG_COUNT
	.align		4
        /*001c*/ 	.byte	0x03, 0x1b
        /*001e*/ 	.short	0x00ff


	//----- nvinfo : EIATTR_MERCURY_ISA_VERSION
	.align		4
        /*0020*/ 	.byte	0x03, 0x5f
        /*0022*/ 	.short	0x0101


	//----- nvinfo : EIATTR_VRC_CTA_INIT_COUNT
	.align		4
        /*0024*/ 	.byte	0x02, 0x4a
	.zero		1
	.zero		1


	//----- nvinfo : EIATTR_EXIT_INSTR_OFFSETS
	.align		4
        /*0028*/ 	.byte	0x04, 0x1c
        /*002a*/ 	.short	(.L_69 - .L_68)


	//   ....[0]....
.L_68:
        /*002c*/ 	.word	0x00000e80


	//----- nvinfo : EIATTR_CRS_STACK_SIZE
	.align		4
.L_69:
        /*0030*/ 	.byte	0x04, 0x1e
        /*0032*/ 	.short	(.L_71 - .L_70)
.L_70:
        /*0034*/ 	.word	0x00000000


	//----- nvinfo : EIATTR_CBANK_PARAM_SIZE
	.align		4
.L_71:
        /*0038*/ 	.byte	0x03, 0x19
        /*003a*/ 	.short	0x0008


	//----- nvinfo : EIATTR_PARAM_CBANK
	.align		4
        /*003c*/ 	.byte	0x04, 0x0a
        /*003e*/ 	.short	(.L_73 - .L_72)
	.align		4
.L_72:
        /*0040*/ 	.word	index@(.nv.constant0._Z12setup_kernelP17curandStateXORWOW)
        /*0044*/ 	.short	0x0380
        /*0046*/ 	.short	0x0008


	//----- nvinfo : EIATTR_SW_WAR
	.align		4
.L_73:
        /*0048*/ 	.byte	0x04, 0x36
        /*004a*/ 	.short	(.L_75 - .L_74)
.L_74:
        /*004c*/ 	.word	0x00000008
.L_75:


//--------------------- .nv.callgraph             --------------------------
	.section	.nv.callgraph,"",@"SHT_CUDA_CALLGRAPH"
	.align	4
	.sectionentsize	8
	.align		4
        /*0000*/ 	.word	0x00000000
	.align		4
        /*0004*/ 	.word	0xffffffff
	.align		4
        /*0008*/ 	.word	0x00000000
	.align		4
        /*000c*/ 	.word	0xfffffffe
	.align		4
        /*0010*/ 	.word	0x00000000
	.align		4
        /*0014*/ 	.word	0xfffffffd
	.align		4
        /*0018*/ 	.word	0x00000000
	.align		4
        /*001c*/ 	.word	0xfffffffc


//--------------------- .nv.constant4             --------------------------
	.section	.nv.constant4,"a",@progbits
	.align	8
	.align		8
.nv.constant4:
        /*0000*/ 	.dword	precalc_xorwow_matrix
	.align		8
        /*0008*/ 	.dword	precalc_xorwow_offset_matrix
	.align		8
        /*0010*/ 	.dword	mrg32k3aM1
	.align		8
        /*0018*/ 	.dword	mrg32k3aM2
	.align		8
        /*0020*/ 	.dword	mrg32k3aM1SubSeq
	.align		8
        /*0028*/ 	.dword	mrg32k3aM2SubSeq
	.align		8
        /*0030*/ 	.dword	mrg32k3aM1Seq
	.align		8
        /*0038*/ 	.dword	mrg32k3aM2Seq
	.align		8
        /*0040*/ 	.dword	__cudart_i2opi_f


//--------------------- .nv.constant3             --------------------------
	.section	.nv.constant3,"a",@progbits
	.align	8
.nv.constant3:
	.type		__cr_lgamma_table,@object
	.size		__cr_lgamma_table,(.L_8 - __cr_lgamma_table)
__cr_lgamma_table:
        /*0000*/ 	.byte	0x00, 0x00, 0x00, 0x00, 0x00, 0x00, 0x00, 0x00, 0x00, 0x00, 0x00, 0x00, 0x00, 0x00, 0x00, 0x00
        /*0010*/ 	.byte	0xef, 0x39, 0xfa, 0xfe, 0x42, 0x2e, 0xe6, 0x3f, 0x02, 0x20, 0x2a, 0xfa, 0x0b, 0xab, 0xfc, 0x3f
        /*0020*/ 	.byte	0xf9, 0x2c, 0x92, 0x7c, 0xa7, 0x6c, 0x09, 0x40, 0xc9, 0x79, 0x44, 0x3c, 0x64, 0x26, 0x13, 0x40
        /*0030*/ 	.byte	0xca, 0x01, 0xcf, 0x3a, 0x27, 0x51, 0x1a, 0x40, 0x30, 0xcc, 0x2d, 0xf3, 0xe1, 0x0c, 0x21, 0x40
        /*0040*/ 	.byte	0x0d, 0xb7, 0xfc, 0x82, 0x8e, 0x35, 0x25, 0x40
.L_8:


//--------------------- .text._Z15generate_kernelP17curandStateXORWOWij4dim3jfffPiS2_S2_PfS2_ --------------------------
	.section	.text._Z15generate_kernelP17curandStateXORWOWij4dim3jfffPiS2_S2_PfS2_,"ax",@progbits
	.align	128
        .global         _Z15generate_kernelP17curandStateXORWOWij4dim3jfffPiS2_S2_PfS2_
        .type           _Z15generate_kernelP17curandStateXORWOWij4dim3jfffPiS2_S2_PfS2_,@function
        .size           _Z15generate_kernelP17curandStateXORWOWij4dim3jfffPiS2_S2_PfS2_,(.L_x_45 - _Z15generate_kernelP17curandStateXORWOWij4dim3jfffPiS2_S2_PfS2_)
        .other          _Z15generate_kernelP17curandStateXORWOWij4dim3jfffPiS2_S2_PfS2_,@"STO_CUDA_ENTRY STV_DEFAULT"
_Z15generate_kernelP17curandStateXORWOWij4dim3jfffPiS2_S2_PfS2_:
.text._Z15generate_kernelP17curandStateXORWOWij4dim3jfffPiS2_S2_PfS2_:
[----:B------:R-:W-:Y:S01]  /*0000*/  LDC R1, c[0x0][0x37c] ;  /* 0x0000df00ff017b82 */ /* 0x000fe20000000800 */
[----:B------:R-:W0:Y:S07]  /*0010*/  S2R R3, SR_TID.X ;  /* 0x0000000000037919 */ /* 0x000e2e0000002100 */
[----:B------:R-:W0:Y:S01]  /*0020*/  S2UR UR4, SR_CTAID.X ;  /* 0x00000000000479c3 */ /* 0x000e220000002500 */
[----:B------:R-:W1:Y:S07]  /*0030*/  LDCU.64 UR8, c[0x0][0x358] ;  /* 0x00006b00ff0877ac */ /* 0x000e6e0008000a00 */
[----:B------:R-:W0:Y:S08]  /*0040*/  LDC R0, c[0x0][0x390] ;  /* 0x0000e400ff007b82 */ /* 0x000e300000000800 */
[----:B------:R-:W2:Y:S01]  /*0050*/  LDC.64 R24, c[0x0][0x380] ;  /* 0x0000e000ff187b82 */ /* 0x000ea20000000a00 */
[----:B0-----:R-:W-:Y:S01]  /*0060*/  IMAD R3, R0, UR4, R3 ;  /* 0x0000000400037c24 */ /* 0x001fe2000f8e0203 */
[----:B------:R-:W0:Y:S03]  /*0070*/  LDCU.64 UR4, c[0x0][0x388] ;  /* 0x00007100ff0477ac */ /* 0x000e260008000a00 */
[----:B--2---:R-:W-:-:S05]  /*0080*/  IMAD.WIDE R24, R3, 0x30, R24 ;  /* 0x0000003003187825 */ /* 0x004fca00078e0218 */
[----:B-1----:R1:W5:Y:S04]  /*0090*/  LDG.E R13, desc[UR8][R24.64+0x20] ;  /* 0x00002008180d7981 */ /* 0x002368000c1e1900 */
[----:B------:R1:W5:Y:S04]  /*00a0*/  LDG.E.64 R22, desc[UR8][R24.64+0x28] ;  /* 0x0000280818167981 */ /* 0x000368000c1e1b00 */
[----:B------:R1:W5:Y:S04]  /*00b0*/  LDG.E.64 R20, desc[UR8][R24.64] ;  /* 0x0000000818147981 */ /* 0x000368000c1e1b00 */
[----:B------:R1:W5:Y:S04]  /*00c0*/  LDG.E.64 R18, desc[UR8][R24.64+0x8] ;  /* 0x0000080818127981 */ /* 0x000368000c1e1b00 */
[----:B------:R1:W5:Y:S04]  /*00d0*/  LDG.E.64 R16, desc[UR8][R24.64+0x10] ;  /* 0x0000100818107981 */ /* 0x000368000c1e1b00 */
[----:B------:R1:W5:Y:S01]  /*00e0*/  LDG.E.64 R14, desc[UR8][R24.64+0x18] ;  /* 0x00001808180e7981 */ /* 0x000362000c1e1b00 */
[C---:B0-----:R-:W-:Y:S01]  /*00f0*/  ISETP.NE.AND P0, PT, R3.reuse, UR5, PT ;  /* 0x0000000503007c0c */ /* 0x041fe2000bf05270 */
[----:B------:R-:W-:Y:S01]  /*0100*/  IMAD R9, R3, UR4, RZ ;  /* 0x0000000403097c24 */ /* 0x000fe2000f8e02ff */
[----:B------:R-:W-:Y:S01]  /*0110*/  BSSY.RECONVERGENT B0, `(.L_x_0) ;  /* 0x0000113000007945 */ /* 0x000fe20003800200 */
[----:B------:R-:W-:Y:S01]  /*0120*/  IMAD.MOV.U32 R12, RZ, RZ, RZ ;  /* 0x000000ffff0c7224 */ /* 0x000fe200078e00ff */
[----:B------:R-:W-:Y:S01]  /*0130*/  CS2R R10, SRZ ;  /* 0x00000000000a7805 */ /* 0x000fe2000001ff00 */
[----:B------:R-:W-:-:S08]  /*0140*/  VIADD R26, R9, UR4 ;  /* 0x00000004091a7c36 */ /* 0x000fd00008000000 */
[----:B------:R-:W0:Y:S02]  /*0150*/  @!P0 LDC R26, c[0x0][0x39c] ;  /* 0x0000e700ff1a8b82 */ /* 0x000e240000000800 */
[----:B0-----:R-:W-:-:S13]  /*0160*/  ISETP.GE.AND P0, PT, R9, R26, PT ;  /* 0x0000001a0900720c */ /* 0x001fda0003f06270 */
[----:B-1----:R-:W-:Y:S05]  /*0170*/  @P0 BRA `(.L_x_1) ;  /* 0x0000001000300947 */ /* 0x002fea0003800000 */
[----:B------:R-:W0:Y:S02]  /*0180*/  LDC R5, c[0x0][0x3a0] ;  /* 0x0000e800ff057b82 */ /* 0x000e240000000800 */
[----:B0-----:R-:W-:-:S05]  /*0190*/  VIADD R0, R5, 0x1800000 ;  /* 0x0180000005007836 */ /* 0x001fca0000000000 */
[----:B------:R-:W-:-:S04]  /*01a0*/  LOP3.LUT R0, R0, 0x7f800000, RZ, 0xc0, !PT ;  /* 0x7f80000000007812 */ /* 0x000fc800078ec0ff */
[----:B------:R-:W-:-:S13]  /*01b0*/  ISETP.GT.U32.AND P0, PT, R0, 0x1ffffff, PT ;  /* 0x01ffffff0000780c */ /* 0x000fda0003f04070 */
[----:B------:R-:W-:Y:S05]  /*01c0*/  @P0 BRA `(.L_x_2) ;  /* 0x00000000000c0947 */ /* 0x000fea0003800000 */
[----:B------:R-:W-:-:S07]  /*01d0*/  MOV R2, 0x1f0 ;  /* 0x000001f000027802 */ /* 0x000fce0000000f00 */
[----:B-----5:R-:W-:Y:S05]  /*01e0*/  CALL.REL.NOINC `($__internal_0_$__cuda_sm20_rcp_rn_f32_slowpath) ;  /* 0x0000001400207944 */ /* 0x020fea0003c00000 */
[----:B------:R-:W-:Y:S05]  /*01f0*/  BRA `(.L_x_3) ;  /* 0x0000000000107947 */ /* 0x000fea0003800000 */
.L_x_2:
[----:B------:R-:W0:Y:S02]  /*0200*/  MUFU.RCP R8, R5 ;  /* 0x0000000500087308 */ /* 0x000e240000001000 */
[----:B0-----:R-:W-:-:S04]  /*0210*/  FFMA R0, R8, R5, -1 ;  /* 0xbf80000008007423 */ /* 0x001fc80000000005 */
[----:B------:R-:W-:-:S04]  /*0220*/  FADD.FTZ R3, -R0, -RZ ;  /* 0x800000ff00037221 */ /* 0x000fc80000010100 */
[----:B------:R-:W-:-:S07]  /*0230*/  FFMA R8, R8, R3, R8 ;  /* 0x0000000308087223 */ /* 0x000fce0000000008 */
.L_x_3:
[----:B------:R-:W0:Y:S02]  /*0240*/  LDC.64 R4, c[0x0][0x3a0] ;  /* 0x0000e800ff047b82 */ /* 0x000e240000000a00 */
[----:B0-----:R-:W0:Y:S08]  /*0250*/  MUFU.RCP R3, R4 ;  /* 0x0000000400037308 */ /* 0x001e300000001000 */
[----:B------:R-:W1:Y:S01]  /*0260*/  FCHK P0, R5, R4 ;  /* 0x0000000405007302 */ /* 0x000e620000000000 */
[----:B0-----:R-:W-:-:S04]  /*0270*/  FFMA R0, R3, -R4, 1 ;  /* 0x3f80000003007423 */ /* 0x001fc80000000804 */
[----:B------:R-:W-:-:S04]  /*0280*/  FFMA R0, R3, R0, R3 ;  /* 0x0000000003007223 */ /* 0x000fc80000000003 */
[----:B------:R-:W-:-:S04]  /*0290*/  FFMA R2, R0, R5, RZ ;  /* 0x0000000500027223 */ /* 0x000fc800000000ff */
[----:B------:R-:W-:-:S04]  /*02a0*/  FFMA R7, R2, -R4, R5 ;  /* 0x8000000402077223 */ /* 0x000fc80000000005 */
[----:B------:R-:W-:Y:S01]  /*02b0*/  FFMA R7, R0, R7, R2 ;  /* 0x0000000700077223 */ /* 0x000fe20000000002 */
[----:B-1----:R-:W-:Y:S06]  /*02c0*/  @!P0 BRA `(.L_x_4) ;  /* 0x00000000000c8947 */ /* 0x002fec0003800000 */
[----:B------:R-:W-:-:S07]  /*02d0*/  MOV R4, 0x2f0 ;  /* 0x000002f000047802 */ /* 0x000fce0000000f00 */
[----:B-----5:R-:W-:Y:S05]  /*02e0*/  CALL.REL.NOINC `($__internal_1_$__cuda_sm3x_div_rn_noftz_f32_slowpath) ;  /* 0x0000001400b07944 */ /* 0x020fea0003c00000 */
[----:B------:R-:W-:-:S07]  /*02f0*/  IMAD.MOV.U32 R7, RZ, RZ, R0 ;  /* 0x000000ffff077224 */ /* 0x000fce00078e0000 */
.L_x_4:
[----:B------:R-:W-:Y:S01]  /*0300*/  CS2R R10, SRZ ;  /* 0x00000000000a7805 */ /* 0x000fe2000001ff00 */
[----:B------:R-:W-:-:S07]  /*0310*/  IMAD.MOV.U32 R12, RZ, RZ, RZ ;  /* 0x000000ffff0c7224 */ /* 0x000fce00078e00ff */
.L_x_16:
[----:B------:R-:W-:Y:S01]  /*0320*/  VIADD R9, R9, 0x1 ;  /* 0x0000000109097836 */ /* 0x000fe20000000000 */
[----:B------:R-:W-:Y:S01]  /*0330*/  BSSY.RECONVERGENT B1, `(.L_x_5) ;  /* 0x00000ee000017945 */ /* 0x000fe20003800200 */
[----:B-----5:R-:W-:Y:S01]  /*0340*/  MOV R6, R19 ;  /* 0x0000001300067202 */ /* 0x020fe20000000f00 */
[----:B-1----:R-:W-:Y:S02]  /*0350*/  IMAD.MOV.U32 R5, RZ, RZ, R18 ;  /* 0x000000ffff057224 */ /* 0x002fe400078e0012 */
[----:B------:R-:W-:Y:S01]  /*0360*/  ISETP.NE.AND P0, PT, R9, R26, PT ;  /* 0x0000001a0900720c */ /* 0x000fe20003f05270 */
[----:B------:R-:W-:Y:S02]  /*0370*/  IMAD.MOV.U32 R4, RZ, RZ, RZ ;  /* 0x000000ffff047224 */ /* 0x000fe400078e00ff */
[----:B------:R-:W-:Y:S01]  /*0380*/  IMAD.MOV.U32 R2, RZ, RZ, RZ ;  /* 0x000000ffff027224 */ /* 0x000fe200078e00ff */
[----:B------:R-:W-:-:S09]  /*0390*/  P2R R33, PR, RZ, 0x1 ;  /* 0x00000001ff217803 */ /* 0x000fd20000000000 */
.L_x_14:
[----:B------:R-:W-:Y:S01]  /*03a0*/  SHF.R.U32.HI R0, RZ, 0x2, R21 ;  /* 0x00000002ff007819 */ /* 0x000fe20000011615 */
[----:B------:R-:W-:Y:S01]  /*03b0*/  IMAD.SHL.U32 R18, R17, 0x10, RZ ;  /* 0x0000001011127824 */ /* 0x000fe200078e00ff */
[----:B-1----:R-:W-:Y:S01]  /*03c0*/  FSETP.GE.AND P1, PT, |R4|, 105615, PT ;  /* 0x47ce47800400780b */ /* 0x002fe20003f26200 */
[----:B0-----:R-:W-:Y:S01]  /*03d0*/  IMAD.MOV.U32 R35, RZ, RZ, 0x3e055027 ;  /* 0x3e055027ff237424 */ /* 0x001fe200078e00ff */
[----:B------:R-:W-:Y:S01]  /*03e0*/  LOP3.LUT R0, R0, R21, RZ, 0x3c, !PT ;  /* 0x0000001500007212 */ /* 0x000fe200078e3cff */
[----:B------:R-:W-:Y:S01]  /*03f0*/  IMAD.MOV.U32 R21, RZ, RZ, 0x2f800000 ;  /* 0x2f800000ff157424 */ /* 0x000fe200078e00ff */
[----:B------:R-:W-:Y:S03]  /*0400*/  BSSY.RECONVERGENT B2, `(.L_x_6) ;  /* 0x0000088000027945 */ /* 0x000fe60003800200 */
[----:B------:R-:W-:-:S05]  /*0410*/  IMAD.SHL.U32 R3, R0, 0x2, RZ ;  /* 0x0000000200037824 */ /* 0x000fca00078e00ff */
[----:B------:R-:W-:Y:S01]  /*0420*/  LOP3.LUT R19, R17, R18, R3, 0x96, !PT ;  /* 0x0000001211137212 */ /* 0x000fe200078e9603 */
[----:B------:R-:W-:-:S03]  /*0430*/  VIADD R3, R20, 0x587c5 ;  /* 0x000587c514037836 */ /* 0x000fc60000000000 */
[----:B------:R-:W-:-:S04]  /*0440*/  LOP3.LUT R0, R19, R0, RZ, 0x3c, !PT ;  /* 0x0000000013007212 */ /* 0x000fc800078e3cff */
[----:B------:R-:W-:-:S04]  /*0450*/  IADD3 R18, PT, PT, R0, R3, RZ ;  /* 0x0000000300127210 */ /* 0x000fc80007ffe0ff */
[----:B------:R-:W-:-:S05]  /*0460*/  I2FP.F32.U32 R18, R18 ;  /* 0x0000001200127245 */ /* 0x000fca0000201000 */
[----:B------:R-:W-:-:S05]  /*0470*/  FFMA R18, R18, R21, 1.1641532182693481445e-10 ;  /* 0x2f00000012127423 */ /* 0x000fca0000000015 */
[----:B------:R-:W-:-:S13]  /*0480*/  FSETP.GEU.AND P0, PT, R18, 1.175494350822287508e-38, PT ;  /* 0x008000001200780b */ /* 0x000fda0003f0e000 */
[----:B------:R-:W-:-:S04]  /*0490*/  @!P0 FMUL R18, R18, 8388608 ;  /* 0x4b00000012128820 */ /* 0x000fc80000400000 */
[----:B------:R-:W-:-:S05]  /*04a0*/  VIADD R19, R18, 0xc0d55555 ;  /* 0xc0d5555512137836 */ /* 0x000fca0000000000 */
[----:B------:R-:W-:-:S04]  /*04b0*/  LOP3.LUT R19, R19, 0xff800000, RZ, 0xc0, !PT ;  /* 0xff80000013137812 */ /* 0x000fc800078ec0ff */
[----:B------:R-:W-:Y:S01]  /*04c0*/  I2FP.F32.S32 R36, R19 ;  /* 0x0000001300247245 */ /* 0x000fe20000201400 */
[C---:B------:R-:W-:Y:S01]  /*04d0*/  IMAD.IADD R34, R18.reuse, 0x1, -R19 ;  /* 0x0000000112227824 */ /* 0x040fe200078e0a13 */
[----:B------:R-:W-:Y:S02]  /*04e0*/  FSEL R19, RZ, -23, P0 ;  /* 0xc1b80000ff137808 */ /* 0x000fe40000000000 */
[----:B------:R-:W-:Y:S01]  /*04f0*/  ISETP.GT.U32.AND P0, PT, R18, 0x7f7fffff, PT ;  /* 0x7f7fffff1200780c */ /* 0x000fe20003f04070 */
[----:B------:R-:W-:Y:S02]  /*0500*/  FADD R34, R34, -1 ;  /* 0xbf80000022227421 */ /* 0x000fe40000000000 */
[----:B------:R-:W-:Y:S01]  /*0510*/  FFMA R19, R36, 1.1920928955078125e-07, R19 ;  /* 0x3400000024137823 */ /* 0x000fe20000000013 */
[----:B------:R-:W-:Y:S01]  /*0520*/  FMUL R36, R4, 0.63661974668502807617 ;  /* 0x3f22f98304247820 */ /* 0x000fe20000400000 */
[----:B------:R-:W-:-:S04]  /*0530*/  FFMA R35, R34, -R35, 0.14084610342979431152 ;  /* 0x3e1039f622237423 */ /* 0x000fc80000000823 */
[C---:B------:R-:W-:Y:S01]  /*0540*/  FFMA R35, R34.reuse, R35, -0.12148627638816833496 ;  /* 0xbdf8cdcc22237423 */ /* 0x040fe20000000023 */
[----:B------:R-:W0:Y:S03]  /*0550*/  F2I.NTZ R36, R36 ;  /* 0x0000002400247305 */ /* 0x000e260000203100 */
[----:B------:R-:W-:-:S04]  /*0560*/  FFMA R35, R34, R35, 0.13980610668659210205 ;  /* 0x3e0f295522237423 */ /* 0x000fc80000000023 */
[----:B------:R-:W-:-:S04]  /*0570*/  FFMA R35, R34, R35, -0.16684235632419586182 ;  /* 0xbe2ad8b922237423 */ /* 0x000fc80000000023 */
[----:B------:R-:W-:-:S04]  /*0580*/  FFMA R35, R34, R35, 0.20012299716472625732 ;  /* 0x3e4ced0b22237423 */ /* 0x000fc80000000023 */
[----:B------:R-:W-:Y:S01]  /*0590*/  FFMA R35, R34, R35, -0.24999669194221496582 ;  /* 0xbe7fff2222237423 */ /* 0x000fe20000000023 */
[----:B0-----:R-:W-:-:S03]  /*05a0*/  I2FP.F32.S32 R37, R36 ;  /* 0x0000002400257245 */ /* 0x001fc60000201400 */
[----:B------:R-:W-:-:S04]  /*05b0*/  FFMA R35, R34, R35, 0.33333182334899902344 ;  /* 0x3eaaaa7822237423 */ /* 0x000fc80000000023 */
[----:B------:R-:W-:-:S04]  /*05c0*/  FFMA R35, R34, R35, -0.5 ;  /* 0xbf00000022237423 */ /* 0x000fc80000000023 */
[----:B------:R-:W-:-:S04]  /*05d0*/  FMUL R35, R34, R35 ;  /* 0x0000002322237220 */ /* 0x000fc80000400000 */
[----:B------:R-:W-:-:S04]  /*05e0*/  FFMA R34, R34, R35, R34 ;  /* 0x0000002322227223 */ /* 0x000fc80000000022 */
[----:B------:R-:W-:Y:S01]  /*05f0*/  FFMA R34, R19, 0.69314718246459960938, R34 ;  /* 0x3f31721813227823 */ /* 0x000fe20000000022 */
[----:B------:R-:W-:-:S04]  /*0600*/  IMAD.MOV.U32 R19, RZ, RZ, 0x7f800000 ;  /* 0x7f800000ff137424 */ /* 0x000fc800078e00ff */
[C---:B------:R-:W-:Y:S01]  /*0610*/  @P0 FFMA R34, R18.reuse, R19, +INF ;  /* 0x7f80000012220423 */ /* 0x040fe20000000013 */
[----:B------:R-:W-:Y:S01]  /*0620*/  FSETP.NEU.AND P0, PT, R18, RZ, PT ;  /* 0x000000ff1200720b */ /* 0x000fe20003f0d000 */
[C---:B------:R-:W-:Y:S01]  /*0630*/  FFMA R18, R37.reuse, -1.5707962512969970703, R4 ;  /* 0xbfc90fda25127823 */ /* 0x040fe20000000004 */
[----:B------:R-:W-:Y:S02]  /*0640*/  MOV R19, R17 ;  /* 0x0000001100137202 */ /* 0x000fe40000000f00 */
[----:B------:R-:W-:Y:S01]  /*0650*/  FSEL R17, R34, -INF , P0 ;  /* 0xff80000022117808 */ /* 0x000fe20000000000 */
[----:B------:R-:W-:-:S04]  /*0660*/  FFMA R18, R37, -7.5497894158615963534e-08, R18 ;  /* 0xb3a2216825127823 */ /* 0x000fc80000000012 */
[----:B------:R-:W-:Y:S01]  /*0670*/  FFMA R37, R37, -5.3903029534742383927e-15, R18 ;  /* 0xa7c234c525257823 */ /* 0x000fe20000000012 */
[----:B------:R-:W-:Y:S01]  /*0680*/  IMAD.MOV.U32 R18, RZ, RZ, R16 ;  /* 0x000000ffff127224 */ /* 0x000fe200078e0010 */
[----:B------:R-:W-:Y:S06]  /*0690*/  @!P1 BRA `(.L_x_7) ;  /* 0x0000000400789947 */ /* 0x000fec0003800000 */
[----:B------:R-:W-:-:S13]  /*06a0*/  FSETP.NEU.AND P0, PT, |R4|, +INF , PT ;  /* 0x7f8000000400780b */ /* 0x000fda0003f0d200 */
[----:B------:R-:W-:Y:S01]  /*06b0*/  @!P0 FMUL R37, RZ, R4 ;  /* 0x00000004ff258220 */ /* 0x000fe20000400000 */
[----:B------:R-:W-:Y:S01]  /*06c0*/  @!P0 IMAD.MOV.U32 R36, RZ, RZ, RZ ;  /* 0x000000ffff248224 */ /* 0x000fe200078e00ff */
[----:B------:R-:W-:Y:S06]  /*06d0*/  @!P0 BRA `(.L_x_7) ;  /* 0x0000000400688947 */ /* 0x000fec0003800000 */
[----:B------:R-:W-:Y:S01]  /*06e0*/  IMAD.SHL.U32 R16, R4, 0x100, RZ ;  /* 0x0000010004107824 */ /* 0x000fe200078e00ff */
[----:B------:R-:W-:Y:S01]  /*06f0*/  CS2R R34, SRZ ;  /* 0x0000000000227805 */ /* 0x000fe2000001ff00 */
[----:B------:R-:W0:Y:S03]  /*0700*/  LDCU.64 UR6, c[0x4][0x40] ;  /* 0x01000800ff0677ac */ /* 0x000e260008000a00 */
[----:B------:R-:W-:Y:S01]  /*0710*/  LOP3.LUT R16, R16, 0x80000000, RZ, 0xfc, !PT ;  /* 0x8000000010107812 */ /* 0x000fe200078efcff */
[----:B------:R-:W-:Y:S01]  /*0720*/  UMOV UR5, URZ ;  /* 0x000000ff00057c82 */ /* 0x000fe20008000000 */
[----:B------:R-:W-:-:S05]  /*0730*/  UMOV UR4, URZ ;  /* 0x000000ff00047c82 */ /* 0x000fca0008000000 */
.L_x_8:
[----:B0-----:R-:W-:Y:S02]  /*0740*/  IMAD.U32 R37, RZ, RZ, UR7 ;  /* 0x00000007ff257e24 */ /* 0x001fe4000f8e00ff */
[----:B------:R-:W-:-:S05]  /*0750*/  IMAD.U32 R36, RZ, RZ, UR6 ;  /* 0x00000006ff247e24 */ /* 0x000fca000f8e00ff */
[----:B------:R-:W2:Y:S01]  /*0760*/  LDG.E.CONSTANT R37, desc[UR8][R36.64] ;  /* 0x0000000824257981 */ /* 0x000ea2000c1e9900 */
[----:B------:R-:W-:Y:S01]  /*0770*/  UIADD3 UR4, UPT, UPT, UR4, 0x1, URZ ;  /* 0x0000000104047890 */ /* 0x000fe2000fffe0ff */
[C---:B------:R-:W-:Y:S01]  /*0780*/  ISETP.EQ.AND P1, PT, R34.reuse, 0x4, PT ;  /* 0x000000042200780c */ /* 0x040fe20003f22270 */
[----:B------:R-:W-:Y:S01]  /*0790*/  UIADD3 UR6, UP1, UPT, UR6, 0x4, URZ ;  /* 0x0000000406067890 */ /* 0x000fe2000ff3e0ff */
[C---:B------:R-:W-:Y:S01]  /*07a0*/  ISETP.EQ.AND P2, PT, R34.reuse, 0x8, PT ;  /* 0x000000082200780c */ /* 0x040fe20003f42270 */
[----:B------:R-:W-:Y:S01]  /*07b0*/  UISETP.NE.AND UP0, UPT, UR4, 0x6, UPT ;  /* 0x000000060400788c */ /* 0x000fe2000bf05270 */
[C---:B------:R-:W-:Y:S01]  /*07c0*/  ISETP.EQ.AND P3, PT, R34.reuse, 0xc, PT ;  /* 0x0000000c2200780c */ /* 0x040fe20003f62270 */
[----:B------:R-:W-:Y:S01]  /*07d0*/  UIADD3.X UR7, UPT, UPT, URZ, UR7, URZ, UP1, !UPT ;  /* 0x00000007ff077290 */ /* 0x000fe20008ffe4ff */
[C---:B------:R-:W-:Y:S02]  /*07e0*/  ISETP.EQ.AND P4, PT, R34.reuse, 0x10, PT ;  /* 0x000000102200780c */ /* 0x040fe40003f82270 */
[----:B------:R-:W-:Y:S01]  /*07f0*/  ISETP.EQ.AND P5, PT, R34, 0x14, PT ;  /* 0x000000142200780c */ /* 0x000fe20003fa2270 */
[----:B--2---:R-:W-:-:S03]  /*0800*/  IMAD.WIDE.U32 R36, R37, R16, RZ ;  /* 0x0000001025247225 */ /* 0x004fc600078e00ff */
[----:B------:R-:W-:-:S04]  /*0810*/  IADD3 R36, P0, PT, R36, R35, RZ ;  /* 0x0000002324247210 */ /* 0x000fc80007f1e0ff */
[----:B------:R-:W-:Y:S01]  /*0820*/  IADD3.X R35, PT, PT, R37, UR5, RZ, P0, !PT ;  /* 0x0000000525237c10 */ /* 0x000fe200087fe4ff */
[--C-:B------:R-:W-:Y:S01]  /*0830*/  @P1 IMAD.MOV.U32 R28, RZ, RZ, R36.reuse ;  /* 0x000000ffff1c1224 */ /* 0x100fe200078e0024 */
[C---:B------:R-:W-:Y:S01]  /*0840*/  ISETP.EQ.AND P0, PT, R34.reuse, RZ, PT ;  /* 0x000000ff2200720c */ /* 0x040fe20003f02270 */
[--C-:B------:R-:W-:Y:S01]  /*0850*/  @P3 IMAD.MOV.U32 R30, RZ, RZ, R36.reuse ;  /* 0x000000ffff1e3224 */ /* 0x100fe200078e0024 */
[----:B------:R-:W-:Y:S01]  /*0860*/  @P2 MOV R29, R36 ;  /* 0x00000024001d2202 */ /* 0x000fe20000000f00 */
[--C-:B------:R-:W-:Y:S02]  /*0870*/  @P4 IMAD.MOV.U32 R31, RZ, RZ, R36.reuse ;  /* 0x000000ffff1f4224 */ /* 0x100fe400078e0024 */
[----:B------:R-:W-:Y:S02]  /*0880*/  @P5 IMAD.MOV.U32 R32, RZ, RZ, R36 ;  /* 0x000000ffff205224 */ /* 0x000fe400078e0024 */
[----:B------:R-:W-:-:S06]  /*0890*/  VIADD R34, R34, 0x4 ;  /* 0x0000000422227836 */ /* 0x000fcc0000000000 */
[----:B------:R-:W-:Y:S01]  /*08a0*/  @P0 IMAD.MOV.U32 R27, RZ, RZ, R36 ;  /* 0x000000ffff1b0224 */ /* 0x000fe200078e0024 */
[----:B------:R-:W-:Y:S06]  /*08b0*/  BRA.U UP0, `(.L_x_8) ;  /* 0xfffffffd00a07547 */ /* 0x000fec000b83ffff */
[----:B------:R-:W-:Y:S01]  /*08c0*/  SHF.R.U32.HI R36, RZ, 0x17, R4 ;  /* 0x00000017ff247819 */ /* 0x000fe20000011604 */
[----:B------:R-:W-:Y:S03]  /*08d0*/  BSSY.RECONVERGENT B3, `(.L_x_9) ;  /* 0x0000028000037945 */ /* 0x000fe60003800200 */
[C---:B------:R-:W-:Y:S02]  /*08e0*/  LOP3.LUT R16, R36.reuse, 0xe0, RZ, 0xc0, !PT ;  /* 0x000000e024107812 */ /* 0x040fe400078ec0ff */
[----:B------:R-:W-:-:S03]  /*08f0*/  LOP3.LUT P6, RZ, R36, 0x1f, RZ, 0xc0, !PT ;  /* 0x0000001f24ff7812 */ /* 0x000fc600078cc0ff */
[----:B------:R-:W-:-:S05]  /*0900*/  VIADD R16, R16, 0xffffff80 ;  /* 0xffffff8010107836 */ /* 0x000fca0000000000 */
[----:B------:R-:W-:-:S05]  /*0910*/  SHF.R.U32.HI R16, RZ, 0x5, R16 ;  /* 0x00000005ff107819 */ /* 0x000fca0000011610 */
[----:B------:R-:W-:-:S05]  /*0920*/  IMAD.U32 R34, R16, -0x4, RZ ;  /* 0xfffffffc10227824 */ /* 0x000fca00078e00ff */
[C---:B------:R-:W-:Y:S02]  /*0930*/  ISETP.EQ.AND P0, PT, R34.reuse, -0x18, PT ;  /* 0xffffffe82200780c */ /* 0x040fe40003f02270 */
[C---:B------:R-:W-:Y:S02]  /*0940*/  ISETP.EQ.AND P1, PT, R34.reuse, -0x14, PT ;  /* 0xffffffec2200780c */ /* 0x040fe40003f22270 */
[C---:B------:R-:W-:Y:S02]  /*0950*/  ISETP.EQ.AND P5, PT, R34.reuse, -0x10, PT ;  /* 0xfffffff02200780c */ /* 0x040fe40003fa2270 */
[C---:B------:R-:W-:Y:S02]  /*0960*/  ISETP.EQ.AND P4, PT, R34.reuse, -0xc, PT ;  /* 0xfffffff42200780c */ /* 0x040fe40003f82270 */
[C---:B------:R-:W-:Y:S02]  /*0970*/  ISETP.EQ.AND P3, PT, R34.reuse, -0x8, PT ;  /* 0xfffffff82200780c */ /* 0x040fe40003f62270 */
[----:B------:R-:W-:-:S03]  /*0980*/  ISETP.EQ.AND P2, PT, R34, -0x4, PT ;  /* 0xfffffffc2200780c */ /* 0x000fc60003f42270 */
[----:B------:R-:W-:Y:S02]  /*0990*/  @P0 MOV R37, R27 ;  /* 0x0000001b00250202 */ /* 0x000fe40000000f00 */
[----:B------:R-:W-:Y:S01]  /*09a0*/  @P1 IMAD.MOV.U32 R16, RZ, RZ, R27 ;  /* 0x000000ffff101224 */ /* 0x000fe200078e001b */
[C---:B------:R-:W-:Y:S01]  /*09b0*/  ISETP.EQ.AND P0, PT, R34.reuse, 0x4, PT ;  /* 0x000000042200780c */ /* 0x040fe20003f02270 */
[--C-:B------:R-:W-:Y:S01]  /*09c0*/  @P1 IMAD.MOV.U32 R37, RZ, RZ, R28.reuse ;  /* 0x000000ffff251224 */ /* 0x100fe200078e001c */
[----:B------:R-:W-:Y:S01]  /*09d0*/  ISETP.EQ.AND P1, PT, R34, RZ, PT ;  /* 0x000000ff2200720c */ /* 0x000fe20003f22270 */
[----:B------:R-:W-:Y:S02]  /*09e0*/  @P5 IMAD.MOV.U32 R16, RZ, RZ, R28 ;  /* 0x000000ffff105224 */ /* 0x000fe400078e001c */
[--C-:B------:R-:W-:Y:S02]  /*09f0*/  @P5 IMAD.MOV.U32 R37, RZ, RZ, R29.reuse ;  /* 0x000000ffff255224 */ /* 0x100fe400078e001d */
[----:B------:R-:W-:Y:S01]  /*0a00*/  @P4 IMAD.MOV.U32 R16, RZ, RZ, R29 ;  /* 0x000000ffff104224 */ /* 0x000fe200078e001d */
[----:B------:R-:W-:Y:S01]  /*0a10*/  @P3 MOV R16, R30 ;  /* 0x0000001e00103202 */ /* 0x000fe20000000f00 */
[----:B------:R-:W-:-:S02]  /*0a20*/  @P4 IMAD.MOV.U32 R37, RZ, RZ, R30 ;  /* 0x000000ffff254224 */ /* 0x000fc400078e001e */
[--C-:B------:R-:W-:Y:S02]  /*0a30*/  @P3 IMAD.MOV.U32 R37, RZ, RZ, R31.reuse ;  /* 0x000000ffff253224 */ /* 0x100fe400078e001f */
[----:B------:R-:W-:Y:S02]  /*0a40*/  @P2 IMAD.MOV.U32 R16, RZ, RZ, R31 ;  /* 0x000000ffff102224 */ /* 0x000fe400078e001f */
[--C-:B------:R-:W-:Y:S02]  /*0a50*/  @P2 IMAD.MOV.U32 R37, RZ, RZ, R32.reuse ;  /* 0x000000ffff252224 */ /* 0x100fe400078e0020 */
[----:B------:R-:W-:Y:S02]  /*0a60*/  @P1 IMAD.MOV.U32 R16, RZ, RZ, R32 ;  /* 0x000000ffff101224 */ /* 0x000fe400078e0020 */
[--C-:B------:R-:W-:Y:S02]  /*0a70*/  @P1 IMAD.MOV.U32 R37, RZ, RZ, R35.reuse ;  /* 0x000000ffff251224 */ /* 0x100fe400078e0023 */
[----:B------:R-:W-:Y:S01]  /*0a80*/  @P0 IMAD.MOV.U32 R16, RZ, RZ, R35 ;  /* 0x000000ffff100224 */ /* 0x000fe200078e0023 */
[----:B------:R-:W-:Y:S06]  /*0a90*/  @!P6 BRA `(.L_x_10) ;  /* 0x00000000002ce947 */ /* 0x000fec0003800000 */
[----:B------:R-:W-:Y:S02]  /*0aa0*/  ISETP.EQ.AND P6, PT, R34, 0x8, PT ;  /* 0x000000082200780c */ /* 0x000fe40003fc2270 */
[----:B------:R-:W-:Y:S01]  /*0ab0*/  @P5 MOV R34, R27 ;  /* 0x0000001b00225202 */ /* 0x000fe20000000f00 */
[----:B------:R-:W-:Y:S02]  /*0ac0*/  @P4 IMAD.MOV.U32 R34, RZ, RZ, R28 ;  /* 0x000000ffff224224 */ /* 0x000fe400078e001c */
[----:B------:R-:W-:Y:S02]  /*0ad0*/  @P3 IMAD.MOV.U32 R34, RZ, RZ, R29 ;  /* 0x000000ffff223224 */ /* 0x000fe400078e001d */
[----:B------:R-:W-:Y:S02]  /*0ae0*/  @P2 IMAD.MOV.U32 R34, RZ, RZ, R30 ;  /* 0x000000ffff222224 */ /* 0x000fe400078e001e */
[----:B------:R-:W-:Y:S02]  /*0af0*/  @P1 IMAD.MOV.U32 R34, RZ, RZ, R31 ;  /* 0x000000ffff221224 */ /* 0x000fe400078e001f */
[----:B------:R-:W-:-:S02]  /*0b00*/  @P0 IMAD.MOV.U32 R34, RZ, RZ, R32 ;  /* 0x000000ffff220224 */ /* 0x000fc400078e0020 */
[----:B------:R-:W-:Y:S01]  /*0b10*/  @P6 IMAD.MOV.U32 R34, RZ, RZ, R35 ;  /* 0x000000ffff226224 */ /* 0x000fe200078e0023 */
[----:B------:R-:W-:-:S04]  /*0b20*/  LOP3.LUT R35, R36, 0x1f, RZ, 0xc0, !PT ;  /* 0x0000001f24237812 */ /* 0x000fc800078ec0ff */
[-C--:B------:R-:W-:Y:S02]  /*0b30*/  SHF.L.W.U32.HI R37, R16, R35.reuse, R37 ;  /* 0x0000002310257219 */ /* 0x080fe40000010e25 */
[----:B------:R-:W-:-:S07]  /*0b40*/  SHF.L.W.U32.HI R16, R34, R35, R16 ;  /* 0x0000002322107219 */ /* 0x000fce0000010e10 */
.L_x_10:
[----:B------:R-:W-:Y:S05]  /*0b50*/  BSYNC.RECONVERGENT B3 ;  /* 0x0000000000037941 */ /* 0x000fea0003800200 */
.L_x_9:
[--C-:B------:R-:W-:Y:S01]  /*0b60*/  SHF.L.W.U32.HI R35, R16, 0x2, R37.reuse ;  /* 0x0000000210237819 */ /* 0x100fe20000010e25 */
[----:B------:R-:W-:Y:S01]  /*0b70*/  UMOV UR4, 0x54442d19 ;  /* 0x54442d1900047882 */ /* 0x000fe20000000000 */
[----:B------:R-:W-:Y:S01]  /*0b80*/  ISETP.GE.AND P0, PT, R4, RZ, PT ;  /* 0x000000ff0400720c */ /* 0x000fe20003f06270 */
[----:B------:R-:W-:Y:S01]  /*0b90*/  UMOV UR5, 0x3bf921fb ;  /* 0x3bf921fb00057882 */ /* 0x000fe20000000000 */
[----:B------:R-:W-:Y:S02]  /*0ba0*/  LOP3.LUT R4, R35, R4, RZ, 0x3c, !PT ;  /* 0x0000000423047212 */ /* 0x000fe400078e3cff */
[----:B------:R-:W-:Y:S02]  /*0bb0*/  SHF.R.U32.HI R36, RZ, 0x1e, R37 ;  /* 0x0000001eff247819 */ /* 0x000fe40000011625 */
[----:B------:R-:W-:Y:S02]  /*0bc0*/  ISETP.GE.AND P1, PT, R4, RZ, PT ;  /* 0x000000ff0400720c */ /* 0x000fe40003f26270 */
[----:B------:R-:W-:-:S02]  /*0bd0*/  SHF.L.U32 R16, R16, 0x2, RZ ;  /* 0x0000000210107819 */ /* 0x000fc400000006ff */
[----:B------:R-:W-:Y:S02]  /*0be0*/  SHF.R.S32.HI R4, RZ, 0x1f, R35 ;  /* 0x0000001fff047819 */ /* 0x000fe40000011423 */
[----:B------:R-:W-:Y:S02]  /*0bf0*/  LEA.HI R36, R35, R36, RZ, 0x1 ;  /* 0x0000002423247211 */ /* 0x000fe400078f08ff */
[C---:B------:R-:W-:Y:S02]  /*0c00*/  LOP3.LUT R35, R4.reuse, R35, RZ, 0x3c, !PT ;  /* 0x0000002304237212 */ /* 0x040fe400078e3cff */
[----:B------:R-:W-:Y:S01]  /*0c10*/  LOP3.LUT R34, R4, R16, RZ, 0x3c, !PT ;  /* 0x0000001004227212 */ /* 0x000fe200078e3cff */
[----:B------:R-:W-:-:S04]  /*0c20*/  IMAD.MOV R4, RZ, RZ, -R36 ;  /* 0x000000ffff047224 */ /* 0x000fc800078e0a24 */
[----:B------:R-:W-:Y:S01]  /*0c30*/  @!P0 IMAD.MOV.U32 R36, RZ, RZ, R4 ;  /* 0x000000ffff248224 */ /* 0x000fe200078e0004 */
[----:B------:R-:W0:Y:S02]  /*0c40*/  I2F.F64.S64 R34, R34 ;  /* 0x0000002200227312 */ /* 0x000e240000301c00 */
[----:B0-----:R-:W-:-:S06]  /*0c50*/  DMUL R34, R34, UR4 ;  /* 0x0000000422227c28 */ /* 0x001fcc0008000000 */
[----:B------:R-:W0:Y:S02]  /*0c60*/  F2F.F32.F64 R37, R34 ;  /* 0x0000002200257310 */ /* 0x000e240000301000 */
[----:B0-----:R-:W-:-:S07]  /*0c70*/  FSEL R37, -R37, R37, !P1 ;  /* 0x0000002525257208 */ /* 0x001fce0004800100 */
.L_x_7:
[----:B------:R-:W-:Y:S05]  /*0c80*/  BSYNC.RECONVERGENT B2 ;  /* 0x0000000000027941 */ /* 0x000fea0003800200 */
.L_x_6:
[C---:B------:R-:W-:Y:S01]  /*0c90*/  LOP3.LUT R4, R36.reuse, 0x1, RZ, 0xc0, !PT ;  /* 0x0000000124047812 */ /* 0x040fe200078ec0ff */
[----:B------:R-:W-:Y:S01]  /*0ca0*/  FMUL R35, R37, R37 ;  /* 0x0000002525237220 */ /* 0x000fe20000400000 */
[----:B------:R-:W-:Y:S01]  /*0cb0*/  IMAD.MOV.U32 R16, RZ, RZ, 0x3c0885e4 ;  /* 0x3c0885e4ff107424 */ /* 0x000fe200078e00ff */
[----:B------:R-:W-:Y:S01]  /*0cc0*/  MOV R34, 0x3e2aaaa8 ;  /* 0x3e2aaaa800227802 */ /* 0x000fe20000000f00 */
[----:B------:R-:W-:Y:S01]  /*0cd0*/  VIADD R36, R36, 0x1 ;  /* 0x0000000124247836 */ /* 0x000fe20000000000 */
[----:B------:R-:W-:Y:S01]  /*0ce0*/  ISETP.NE.U32.AND P0, PT, R4, 0x1, PT ;  /* 0x000000010400780c */ /* 0x000fe20003f05070 */
[----:B------:R-:W-:Y:S02]  /*0cf0*/  IMAD.MOV.U32 R4, RZ, RZ, 0x37cbac00 ;  /* 0x37cbac00ff047424 */ /* 0x000fe400078e00ff */
[----:B------:R-:W-:Y:S01]  /*0d00*/  FMUL R17, R17, R8 ;  /* 0x0000000811117220 */ /* 0x000fe20000400000 */
[----:B------:R-:W-:Y:S01]  /*0d10*/  FSEL R16, R16, 0.041666727513074874878, !P0 ;  /* 0x3d2aaabb10107808 */ /* 0x000fe20004000000 */
[----:B------:R-:W-:Y:S01]  /*0d20*/  FFMA R4, R35, R4, -0.0013887860113754868507 ;  /* 0xbab607ed23047423 */ /* 0x000fe20000000004 */
[----:B------:R-:W-:-:S02]  /*0d30*/  FSEL R34, -R34, -0.4999999701976776123, !P0 ;  /* 0xbeffffff22227808 */ /* 0x000fc40004000100 */
[----:B------:R-:W-:Y:S02]  /*0d40*/  LOP3.LUT P1, RZ, R36, 0x2, RZ, 0xc0, !PT ;  /* 0x0000000224ff7812 */ /* 0x000fe4000782c0ff */
[----:B------:R-:W-:-:S05]  /*0d50*/  FSEL R4, R4, -0.00019574658654164522886, P0 ;  /* 0xb94d415304047808 */ /* 0x000fca0000000000 */
[----:B------:R-:W-:Y:S01]  /*0d60*/  FFMA R16, R35, R4, R16 ;  /* 0x0000000423107223 */ /* 0x000fe20000000010 */
[----:B------:R-:W-:-:S03]  /*0d70*/  FSEL R4, R37, 1, !P0 ;  /* 0x3f80000025047808 */ /* 0x000fc60004000000 */
[C---:B------:R-:W-:Y:S02]  /*0d80*/  FFMA R16, R35.reuse, R16, R34 ;  /* 0x0000001023107223 */ /* 0x040fe40000000022 */
[----:B------:R-:W-:-:S04]  /*0d90*/  FFMA R35, R35, R4, RZ ;  /* 0x0000000423237223 */ /* 0x000fc800000000ff */
[----:B------:R-:W-:-:S04]  /*0da0*/  FFMA R35, R35, R16, R4 ;  /* 0x0000001023237223 */ /* 0x000fc80000000004 */
[----:B------:R-:W-:-:S04]  /*0db0*/  @P1 FADD R35, RZ, -R35 ;  /* 0x80000023ff231221 */ /* 0x000fc80000000000 */
[----:B------:R-:W-:-:S05]  /*0dc0*/  FFMA R2, R35, -R17, R2 ;  /* 0x8000001123027223 */ /* 0x000fca0000000002 */
[----:B------:R-:W-:-:S13]  /*0dd0*/  FSETP.GEU.AND P0, PT, R2, RZ, PT ;  /* 0x000000ff0200720b */ /* 0x000fda0003f0e000 */
[----:B------:R-:W-:Y:S05]  /*0de0*/  @!P0 BRA `(.L_x_11) ;  /* 0x0000000000ec8947 */ /* 0x000fea0003800000 */
[----:B------:R-:W0:Y:S02]  /*0df0*/  LDCU UR4, c[0x0][0x3a8] ;  /* 0x00007500ff0477ac */ /* 0x000e240008000800 */
[----:B0-----:R-:W-:-:S13]  /*0e00*/  FSETP.GE.AND P0, PT, R2, UR4, PT ;  /* 0x0000000402007c0b */ /* 0x001fda000bf06000 */
[----:B------:R-:W-:Y:S05]  /*0e10*/  @P0 BRA `(.L_x_12) ;  /* 0x0000000000c00947 */ /* 0x000fea0003800000 */
[----:B------:R-:W-:Y:S01]  /*0e20*/  SHF.R.U32.HI R4, RZ, 0x2, R5 ;  /* 0x00000002ff047819 */ /* 0x000fe20000011605 */
[----:B------:R-:W-:-:S03]  /*0e30*/  IMAD.SHL.U32 R3, R0, 0x10, RZ ;  /* 0x0000001000037824 */ /* 0x000fc600078e00ff */
[----:B------:R-:W-:-:S05]  /*0e40*/  LOP3.LUT R4, R4, R5, RZ, 0x3c, !PT ;  /* 0x0000000504047212 */ /* 0x000fca00078e3cff */
[----:B------:R-:W-:-:S05]  /*0e50*/  IMAD.SHL.U32 R5, R4, 0x2, RZ ;  /* 0x0000000204057824 */ /* 0x000fca00078e00ff */
[----:B------:R-:W-:Y:S01]  /*0e60*/  LOP3.LUT R5, R4, R5, R3, 0x96, !PT ;  /* 0x0000000504057212 */ /* 0x000fe200078e9603 */
[----:B------:R-:W-:-:S03]  /*0e70*/  VIADD R3, R20, 0xb0f8a ;  /* 0x000b0f8a14037836 */ /* 0x000fc60000000000 */
[----:B------:R-:W-:-:S05]  /*0e80*/  LOP3.LUT R16, R5, R0, RZ, 0x3c, !PT ;  /* 0x0000000005107212 */ /* 0x000fca00078e3cff */
[----:B------:R-:W-:-:S05]  /*0e90*/  IMAD.IADD R4, R16, 0x1, R3 ;  /* 0x0000000110047824 */ /* 0x000fca00078e0203 */
[----:B------:R-:W-:-:S05]  /*0ea0*/  I2FP.F32.U32 R4, R4 ;  /* 0x0000000400047245 */ /* 0x000fca0000201000 */
[----:B------:R-:W-:-:S05]  /*0eb0*/  FFMA R4, R4, R21, 1.1641532182693481445e-10 ;  /* 0x2f00000004047423 */ /* 0x000fca0000000015 */
[----:B------:R-:W-:-:S13]  /*0ec0*/  FSETP.GEU.AND P0, PT, R4, R7, PT ;  /* 0x000000070400720b */ /* 0x000fda0003f0e000 */
[----:B------:R-:W-:Y:S05]  /*0ed0*/  @!P0 BRA `(.L_x_13) ;  /* 0x00000000004c8947 */ /* 0x000fea0003800000 */
[----:B------:R-:W-:Y:S01]  /*0ee0*/  SHF.R.U32.HI R3, RZ, 0x2, R6 ;  /* 0x00000002ff037819 */ /* 0x000fe20000011606 */
[----:B------:R-:W-:Y:S01]  /*0ef0*/  IMAD.SHL.U32 R4, R16, 0x10, RZ ;  /* 0x0000001010047824 */ /* 0x000fe200078e00ff */
[----:B------:R-:W-:Y:S01]  /*0f00*/  UMOV UR4, 0x54442d18 ;  /* 0x54442d1800047882 */ /* 0x000fe20000000000 */
[----:B------:R-:W-:Y:S01]  /*0f10*/  VIADD R20, R20, 0x10974f ;  /* 0x0010974f14147836 */ /* 0x000fe20000000000 */
[----:B------:R-:W-:Y:S01]  /*0f20*/  LOP3.LUT R3, R3, R6, RZ, 0x3c, !PT ;  /* 0x0000000603037212 */ /* 0x000fe200078e3cff */
[----:B------:R-:W-:Y:S01]  /*0f30*/  UMOV UR5, 0x400921fb ;  /* 0x400921fb00057882 */ /* 0x000fe20000000000 */
[----:B------:R-:W-:Y:S02]  /*0f40*/  IMAD.MOV.U32 R6, RZ, RZ, R0 ;  /* 0x000000ffff067224 */ /* 0x000fe400078e0000 */
[----:B------:R-:W-:-:S04]  /*0f50*/  SHF.L.U32 R5, R3, 0x1, RZ ;  /* 0x0000000103057819 */ /* 0x000fc800000006ff */
[----:B------:R-:W-:-:S04]  /*0f60*/  LOP3.LUT R5, R3, R5, R4, 0x96, !PT ;  /* 0x0000000503057212 */ /* 0x000fc800078e9604 */
[----:B------:R-:W-:Y:S01]  /*0f70*/  LOP3.LUT R17, R5, R16, RZ, 0x3c, !PT ;  /* 0x0000001005117212 */ /* 0x000fe200078e3cff */
[----:B------:R-:W-:-:S04]  /*0f80*/  IMAD.MOV.U32 R5, RZ, RZ, R19 ;  /* 0x000000ffff057224 */ /* 0x000fc800078e0013 */
[----:B------:R-:W-:-:S05]  /*0f90*/  IMAD.IADD R3, R17, 0x1, R20 ;  /* 0x0000000111037824 */ /* 0x000fca00078e0214 */
[----:B------:R-:W-:-:S05]  /*0fa0*/  I2FP.F32.U32 R4, R3 ;  /* 0x0000000300047245 */ /* 0x000fca0000201000 */
[----:B------:R-:W-:Y:S01]  /*0fb0*/  FFMA R3, R4, R21, 1.1641532182693481445e-10 ;  /* 0x2f00000004037423 */ /* 0x000fe20000000015 */
[----:B------:R-:W-:-:S03]  /*0fc0*/  IMAD.MOV.U32 R21, RZ, RZ, R18 ;  /* 0x000000ffff157224 */ /* 0x000fc600078e0012 */
[----:B------:R-:W0:Y:S02]  /*0fd0*/  F2F.F64.F32 R34, R3 ;  /* 0x0000000300227310 */ /* 0x000e240000201800 */
[----:B0-----:R-:W-:-:S06]  /*0fe0*/  DMUL R34, R34, UR4 ;  /* 0x0000000422227c28 */ /* 0x001fcc0008000000 */
[----:B------:R0:W1:Y:S01]  /*0ff0*/  F2F.F32.F64 R4, R34 ;  /* 0x0000002200047310 */ /* 0x0000620000301000 */
[----:B------:R-:W-:Y:S05]  /*1000*/  BRA `(.L_x_14) ;  /* 0xfffffff000e47947 */ /* 0x000fea000383ffff */
.L_x_13:
[----:B------:R-:W0:Y:S01]  /*1010*/  S2R R4, SR_LANEID ;  /* 0x0000000000047919 */ /* 0x000e220000000000 */
[----:B------:R-:W1:Y:S01]  /*1020*/  LDC.64 R34, c[0x0][0x3d0] ;  /* 0x0000f400ff227b82 */ /* 0x000e620000000a00 */
[----:B------:R-:W-:Y:S02]  /*1030*/  VOTEU.ANY UR4, UPT, PT ;  /* 0x0000000000047886 */ /* 0x000fe400038e0100 */
[----:B------:R-:W-:Y:S02]  /*1040*/  UFLO.U32 UR5, UR4 ;  /* 0x00000004000572bd */ /* 0x000fe400080e0000 */
[----:B------:R-:W1:Y:S04]  /*1050*/  POPC R37, UR4 ;  /* 0x0000000400257d09 */ /* 0x000e680008000000 */
[----:B0-----:R-:W-:-:S02]  /*1060*/  ISETP.EQ.U32.AND P0, PT, R4, UR5, PT ;  /* 0x0000000504007c0c */ /* 0x001fc4000bf02070 */
[----:B------:R-:W0:Y:S11]  /*1070*/  LDC.64 R4, c[0x0][0x3c8] ;  /* 0x0000f200ff047b82 */ /* 0x000e360000000a00 */
[----:B-1----:R1:W-:Y:S04]  /*1080*/  @P0 REDG.E.ADD.STRONG.GPU desc[UR8][R34.64], R37 ;  /* 0x000000252200098e */ /* 0x0023e8000c12e108 */
[----:B------:R-:W0:Y:S01]  /*1090*/  LDG.E R17, desc[UR8][R34.64] ;  /* 0x0000000822117981 */ /* 0x000e22000c1e1900 */
[----:B------:R-:W-:Y:S01]  /*10a0*/  IADD3 R11, PT, PT, R11, 0x1, RZ ;  /* 0x000000010b0b7810 */ /* 0x000fe20007ffe0ff */
[----:B------:R-:W-:-:S02]  /*10b0*/  IMAD.MOV.U32 R21, RZ, RZ, R6 ;  /* 0x000000ffff157224 */ /* 0x000fc400078e0006 */
[----:B------:R-:W-:Y:S02]  /*10c0*/  IMAD.MOV.U32 R20, RZ, RZ, R3 ;  /* 0x000000ffff147224 */ /* 0x000fe400078e0003 */
[----:B0-----:R-:W-:-:S04]  /*10d0*/  IMAD.WIDE R4, R17, 0x4, R4 ;  /* 0x0000000411047825 */ /* 0x001fc800078e0204 */
[----:B------:R-:W-:Y:S01]  /*10e0*/  IMAD.MOV.U32 R17, RZ, RZ, R16 ;  /* 0x000000ffff117224 */ /* 0x000fe200078e0010 */
[----:B------:R1:W-:Y:S01]  /*10f0*/  STG.E desc[UR8][R4.64], R2 ;  /* 0x0000000204007986 */ /* 0x0003e2000c101908 */
[----:B------:R-:W-:Y:S01]  /*1100*/  IMAD.MOV.U32 R16, RZ, RZ, R0 ;  /* 0x000000ffff107224 */ /* 0x000fe200078e0000 */
[----:B------:R-:W-:Y:S06]  /*1110*/  BRA `(.L_x_15) ;  /* 0x00000000003c7947 */ /* 0x000fec0003800000 */
.L_x_12:
[----:B------:R-:W-:Y:S01]  /*1120*/  IMAD.MOV.U32 R16, RZ, RZ, R19 ;  /* 0x000000ffff107224 */ /* 0x000fe200078e0013 */
[----:B------:R-:W-:Y:S01]  /*1130*/  MOV R17, R0 ;  /* 0x0000000000117202 */ /* 0x000fe20000000f00 */
[----:B------:R-:W-:Y:S02]  /*1140*/  IMAD.MOV.U32 R19, RZ, RZ, R18 ;  /* 0x000000ffff137224 */ /* 0x000fe400078e0012 */
[----:B------:R-:W-:Y:S02]  /*1150*/  VIADD R10, R10, 0x1 ;  /* 0x000000010a0a7836 */ /* 0x000fe40000000000 */
[----:B------:R-:W-:Y:S02]  /*1160*/  IMAD.MOV.U32 R21, RZ, RZ, R5 ;  /* 0x000000ffff157224 */ /* 0x000fe400078e0005 */
[----:B------:R-:W-:Y:S02]  /*1170*/  IMAD.MOV.U32 R20, RZ, RZ, R3 ;  /* 0x000000ffff147224 */ /* 0x000fe400078e0003 */
[----:B------:R-:W-:Y:S01]  /*1180*/  IMAD.MOV.U32 R18, RZ, RZ, R6 ;  /* 0x000000ffff127224 */ /* 0x000fe200078e0006 */
[----:B------:R-:W-:Y:S06]  /*1190*/  BRA `(.L_x_15) ;  /* 0x00000000001c7947 */ /* 0x000fec0003800000 */
.L_x_11:
[----:B------:R-:W-:Y:S01]  /*11a0*/  IMAD.MOV.U32 R16, RZ, RZ, R19 ;  /* 0x000000ffff107224 */ /* 0x000fe200078e0013 */
[----:B------:R-:W-:Y:S01]  /*11b0*/  IADD3 R12, PT, PT, R12, 0x1, RZ ;  /* 0x000000010c0c7810 */ /* 0x000fe20007ffe0ff */
[----:B------:R-:W-:Y:S01]  /*11c0*/  IMAD.MOV.U32 R19, RZ, RZ, R18 ;  /* 0x000000ffff137224 */ /* 0x000fe200078e0012 */
[----:B------:R-:W-:Y:S01]  /*11d0*/  MOV R18, R6 ;  /* 0x0000000600127202 */ /* 0x000fe20000000f00 */
[----:B------:R-:W-:Y:S02]  /*11e0*/  IMAD.MOV.U32 R17, RZ, RZ, R0 ;  /* 0x000000ffff117224 */ /* 0x000fe400078e0000 */
[----:B------:R-:W-:Y:S02]  /*11f0*/  IMAD.MOV.U32 R21, RZ, RZ, R5 ;  /* 0x000000ffff157224 */ /* 0x000fe400078e0005 */
[----:B------:R-:W-:-:S07]  /*1200*/  IMAD.MOV.U32 R20, RZ, RZ, R3 ;  /* 0x000000ffff147224 */ /* 0x000fce00078e0003 */
.L_x_15:
[----:B------:R-:W-:Y:S05]  /*1210*/  BSYNC.RECONVERGENT B1 ;  /* 0x0000000000017941 */ /* 0x000fea0003800200 */
.L_x_5:
[----:B------:R-:W-:-:S13]  /*1220*/  ISETP.NE.AND P0, PT, R33, RZ, PT ;  /* 0x000000ff2100720c */ /* 0x000fda0003f05270 */
[----:B------:R-:W-:Y:S05]  /*1230*/  @P0 BRA `(.L_x_16) ;  /* 0xfffffff000380947 */ /* 0x000fea000383ffff */
.L_x_1:
[----:B------:R-:W-:Y:S05]  /*1240*/  BSYNC.RECONVERGENT B0 ;  /* 0x0000000000007941 */ /* 0x000fea0003800200 */
.L_x_0:
[----:B------:R-:W0:Y:S01]  /*1250*/  S2UR UR7, SR_CgaCtaId ;  /* 0x00000000000779c3 */ /* 0x000e220000008800 */
[----:B------:R-:W2:Y:S01]  /*1260*/  S2R R27, SR_TID.X ;  /* 0x00000000001b7919 */ /* 0x000ea20000002100 */
[----:B------:R-:W-:Y:S02]  /*1270*/  UMOV UR4, 0x400 ;  /* 0x0000040000047882 */ /* 0x000fe40000000000 */
[----:B------:R-:W-:Y:S02]  /*1280*/  UIADD3 UR5, UPT, UPT, UR4, 0x1000, URZ ;  /* 0x0000100004057890 */ /* 0x000fe4000fffe0ff */
[----:B------:R-:W-:Y:S02]  /*1290*/  UIADD3 UR6, UPT, UPT, UR4, 0x2000, URZ ;  /* 0x0000200004067890 */ /* 0x000fe4000fffe0ff */
[----:B0-----:R-:W-:Y:S02]  /*12a0*/  ULEA UR4, UR7, UR4, 0x18 ;  /* 0x0000000407047291 */ /* 0x001fe4000f8ec0ff */
[----:B------:R-:W-:-:S02]  /*12b0*/  ULEA UR5, UR7, UR5, 0x18 ;  /* 0x0000000507057291 */ /* 0x000fc4000f8ec0ff */
[----:B------:R-:W-:Y:S02]  /*12c0*/  ULEA UR6, UR7, UR6, 0x18 ;  /* 0x0000000607067291 */ /* 0x000fe4000f8ec0ff */
[----:B--2---:R-:W-:-:S05]  /*12d0*/  LEA R3, R27, UR4, 0x2 ;  /* 0x000000041b037c11 */ /* 0x004fca000f8e10ff */
[----:B------:R-:W0:Y:S01]  /*12e0*/  LDCU UR4, c[0x0][0x360] ;  /* 0x00006c00ff0477ac */ /* 0x000e220008000800 */
[C---:B------:R-:W-:Y:S02]  /*12f0*/  LEA R0, R27.reuse, UR5, 0x2 ;  /* 0x000000051b007c11 */ /* 0x040fe4000f8e10ff */
[----:B-1----:R-:W-:Y:S01]  /*1300*/  LEA R5, R27, UR6, 0x2 ;  /* 0x000000061b057c11 */ /* 0x002fe2000f8e10ff */
[----:B------:R1:W-:Y:S04]  /*1310*/  STS [R3], R12 ;  /* 0x0000000c03007388 */ /* 0x0003e80000000800 */
[----:B------:R1:W-:Y:S04]  /*1320*/  STS [R0], R11 ;  /* 0x0000000b00007388 */ /* 0x0003e80000000800 */
[----:B------:R1:W-:Y:S01]  /*1330*/  STS [R5], R10 ;  /* 0x0000000a05007388 */ /* 0x0003e20000000800 */
[----:B0-----:R-:W-:Y:S01]  /*1340*/  UISETP.GE.U32.AND UP0, UPT, UR4, 0x2, UPT ;  /* 0x000000020400788c */ /* 0x001fe2000bf06070 */
[----:B------:R-:W-:Y:S08]  /*1350*/  BAR.SYNC.DEFER_BLOCKING 0x0 ;  /* 0x0000000000007b1d */ /* 0x000ff00000010000 */
[----:B-1----:R-:W-:Y:S05]  /*1360*/  BRA.U !UP0, `(.L_x_17) ;  /* 0x0000000108647547 */ /* 0x002fea000b800000 */
[----:B------:R-:W-:-:S07]  /*1370*/  IMAD.U32 R2, RZ, RZ, UR4 ;  /* 0x00000004ff027e24 */ /* 0x000fce000f8e00ff */
.L_x_20:
[----:B------:R-:W-:Y:S01]  /*1380*/  SHF.R.U32.HI R10, RZ, 0x1, R2 ;  /* 0x00000001ff0a7819 */ /* 0x000fe20000011602 */
[----:B------:R-:W-:Y:S03]  /*1390*/  BSSY.RECONVERGENT B0, `(.L_x_18) ;  /* 0x0000012000007945 */ /* 0x000fe60003800200 */
[----:B------:R-:W-:-:S13]  /*13a0*/  ISETP.GE.U32.AND P0, PT, R27, R10, PT ;  /* 0x0000000a1b00720c */ /* 0x000fda0003f06070 */
[----:B0-----:R-:W-:Y:S05]  /*13b0*/  @P0 BRA `(.L_x_19) ;  /* 0x00000000003c0947 */ /* 0x001fea0003800000 */
[----:B------:R-:W-:Y:S01]  /*13c0*/  IMAD R4, R10, 0x4, R3 ;  /* 0x000000040a047824 */ /* 0x000fe200078e0203 */
[----:B------:R-:W-:Y:S05]  /*13d0*/  LDS R7, [R3] ;  /* 0x0000000003077984 */ /* 0x000fea0000000800 */
[----:B------:R-:W0:Y:S02]  /*13e0*/  LDS R4, [R4] ;  /* 0x0000000004047984 */ /* 0x000e240000000800 */
[----:B0-----:R-:W-:Y:S02]  /*13f0*/  IMAD.IADD R6, R4, 0x1, R7 ;  /* 0x0000000104067824 */ /* 0x001fe400078e0207 */
[----:B------:R-:W-:-:S03]  /*1400*/  IMAD R7, R10, 0x4, R0 ;  /* 0x000000040a077824 */ /* 0x000fc600078e0200 */
[----:B------:R-:W-:Y:S04]  /*1410*/  STS [R3], R6 ;  /* 0x0000000603007388 */ /* 0x000fe80000000800 */
[----:B------:R-:W-:Y:S04]  /*1420*/  LDS R7, [R7] ;  /* 0x0000000007077984 */ /* 0x000fe80000000800 */
[----:B------:R-:W0:Y:S02]  /*1430*/  LDS R8, [R0] ;  /* 0x0000000000087984 */ /* 0x000e240000000800 */
[----:B0-----:R-:W-:Y:S01]  /*1440*/  IMAD.IADD R9, R7, 0x1, R8 ;  /* 0x0000000107097824 */ /* 0x001fe200078e0208 */
[----:B------:R-:W-:-:S04]  /*1450*/  LEA R8, R10, R5, 0x2 ;  /* 0x000000050a087211 */ /* 0x000fc800078e10ff */
[----:B------:R-:W-:Y:S04]  /*1460*/  STS [R0], R9 ;  /* 0x0000000900007388 */ /* 0x000fe80000000800 */
[----:B------:R-:W-:Y:S04]  /*1470*/  LDS R8, [R8] ;  /* 0x0000000008087984 */ /* 0x000fe80000000800 */
[----:B------:R-:W0:Y:S02]  /*1480*/  LDS R11, [R5] ;  /* 0x00000000050b7984 */ /* 0x000e240000000800 */
[----:B0-----:R-:W-:-:S05]  /*1490*/  IMAD.IADD R4, R8, 0x1, R11 ;  /* 0x0000000108047824 */ /* 0x001fca00078e020b */
[----:B------:R0:W-:Y:S02]  /*14a0*/  STS [R5], R4 ;  /* 0x0000000405007388 */ /* 0x0001e40000000800 */
.L_x_19:
[----:B------:R-:W-:Y:S05]  /*14b0*/  BSYNC.RECONVERGENT B0 ;  /* 0x0000000000007941 */ /* 0x000fea0003800200 */
.L_x_18:
[----:B------:R-:W-:Y:S01]  /*14c0*/  BAR.SYNC.DEFER_BLOCKING 0x0 ;  /* 0x0000000000007b1d */ /* 0x000fe20000010000 */
[----:B------:R-:W-:Y:S01]  /*14d0*/  ISETP.GT.U32.AND P0, PT, R2, 0x3, PT ;  /* 0x000000030200780c */ /* 0x000fe20003f04070 */
[----:B------:R-:W-:-:S12]  /*14e0*/  IMAD.MOV.U32 R2, RZ, RZ, R10 ;  /* 0x000000ffff027224 */ /* 0x000fd800078e000a */
[----:B------:R-:W-:Y:S05]  /*14f0*/  @P0 BRA `(.L_x_20) ;  /* 0xfffffffc00a00947 */ /* 0x000fea000383ffff */
.L_x_17:
[----:B------:R-:W-:Y:S01]  /*1500*/  ISETP.NE.AND P0, PT, R27, RZ, PT ;  /* 0x000000ff1b00720c */ /* 0x000fe20003f05270 */
[----:B------:R-:W-:-:S12]  /*1510*/  BSSY.RECONVERGENT B0, `(.L_x_21) ;  /* 0x000000e000007945 */ /* 0x000fd80003800200 */
[----:B------:R-:W-:Y:S05]  /*1520*/  @P0 BRA `(.L_x_22) ;  /* 0x0000000000300947 */ /* 0x000fea0003800000 */
[----:B------:R-:W1:Y:S01]  /*1530*/  S2UR UR5, SR_CgaCtaId ;  /* 0x00000000000579c3 */ /* 0x000e620000008800 */
[----:B------:R-:W-:-:S07]  /*1540*/  UMOV UR4, 0x400 ;  /* 0x0000040000047882 */ /* 0x000fce0000000000 */
[----:B------:R-:W2:Y:S08]  /*1550*/  LDC.64 R2, c[0x0][0x3b0] ;  /* 0x0000ec00ff027b82 */ /* 0x000eb00000000a00 */
[----:B0-----:R-:W0:Y:S01]  /*1560*/  LDC.64 R4, c[0x0][0x3b8] ;  /* 0x0000ee00ff047b82 */ /* 0x001e220000000a00 */
[----:B-1----:R-:W-:-:S07]  /*1570*/  ULEA UR4, UR5, UR4, 0x18 ;  /* 0x0000000405047291 */ /* 0x002fce000f8ec0ff */
[----:B------:R-:W1:Y:S02]  /*1580*/  LDC.64 R6, c[0x0][0x3c0] ;  /* 0x0000f000ff067b82 */ /* 0x000e640000000a00 */
[----:B------:R-:W2:Y:S04]  /*1590*/  LDS R9, [UR4] ;  /* 0x00000004ff097984 */ /* 0x000ea80008000800 */
[----:B------:R-:W0:Y:S04]  /*15a0*/  LDS R11, [UR4+0x1000] ;  /* 0x00100004ff0b7984 */ /* 0x000e280008000800 */
[----:B------:R-:W1:Y:S04]  /*15b0*/  LDS R27, [UR4+0x2000] ;  /* 0x00200004ff1b7984 */ /* 0x000e680008000800 */
[----:B--2---:R2:W-:Y:S04]  /*15c0*/  REDG.E.ADD.STRONG.GPU desc[UR8][R2.64], R9 ;  /* 0x000000090200798e */ /* 0x0045e8000c12e108 */
[----:B0-----:R2:W-:Y:S04]  /*15d0*/  REDG.E.ADD.STRONG.GPU desc[UR8][R4.64], R11 ;  /* 0x0000000b0400798e */ /* 0x0015e8000c12e108 */
[----:B-1----:R2:W-:Y:S02]  /*15e0*/  REDG.E.ADD.STRONG.GPU desc[UR8][R6.64], R27 ;  /* 0x0000001b0600798e */ /* 0x0025e4000c12e108 */
.L_x_22:
[----:B------:R-:W-:Y:S05]  /*15f0*/  BSYNC.RECONVERGENT B0 ;  /* 0x0000000000007941 */ /* 0x000fea0003800200 */
.L_x_21:
[----:B-----5:R-:W-:Y:S04]  /*1600*/  STG.E.64 desc[UR8][R24.64], R20 ;  /* 0x0000001418007986 */ /* 0x020fe8000c101b08 */
[----:B------:R-:W-:Y:S04]  /*1610*/  STG.E.64 desc[UR8][R24.64+0x8], R18 ;  /* 0x0000081218007986 */ /* 0x000fe8000c101b08 */
[----:B------:R-:W-:Y:S04]  /*1620*/  STG.E.64 desc[UR8][R24.64+0x10], R16 ;  /* 0x0000101018007986 */ /* 0x000fe8000c101b08 */
[----:B------:R-:W-:Y:S04]  /*1630*/  STG.E.64 desc[UR8][R24.64+0x18], R14 ;  /* 0x0000180e18007986 */ /* 0x000fe8000c101b08 */
[----:B------:R-:W-:Y:S04]  /*1640*/  STG.E.64 desc[UR8][R24.64+0x28], R22 ;  /* 0x0000281618007986 */ /* 0x000fe8000c101b08 */
[----:B------:R-:W-:Y:S01]  /*1650*/  STG.E desc[UR8][R24.64+0x20], R13 ;  /* 0x0000200d18007986 */ /* 0x000fe2000c101908 */
[----:B------:R-:W-:Y:S05]  /*1660*/  EXIT ;  /* 0x000000000000794d */ /* 0x000fea0003800000 */
        .weak           $__internal_0_$__cuda_sm20_rcp_rn_f32_slowpath
        .type           $__internal_0_$__cuda_sm20_rcp_rn_f32_slowpath,@function
        .size           $__internal_0_$__cuda_sm20_rcp_rn_f32_slowpath,($__internal_1_$__cuda_sm3x_div_rn_noftz_f32_slowpath - $__internal_0_$__cuda_sm20_rcp_rn_f32_slowpath)
$__internal_0_$__cuda_sm20_rcp_rn_f32_slowpath:
[----:B------:R-:W0:Y:S02]  /*1670*/  LDC R0, c[0x0][0x3a0] ;  /* 0x0000e800ff007b82 */ /* 0x000e240000000800 */
[----:B0-----:R-:W-:-:S05]  /*1680*/  IMAD.SHL.U32 R4, R0, 0x2, RZ ;  /* 0x0000000200047824 */ /* 0x001fca00078e00ff */
[----:B------:R-:W-:-:S04]  /*1690*/  SHF.R.U32.HI R3, RZ, 0x18, R4 ;  /* 0x00000018ff037819 */ /* 0x000fc80000011604 */
[----:B------:R-:W-:-:S13]  /*16a0*/  ISETP.NE.U32.AND P0, PT, R3, RZ, PT ;  /* 0x000000ff0300720c */ /* 0x000fda0003f05070 */
[----:B------:R-:W-:Y:S05]  /*16b0*/  @P0 BRA `(.L_x_23) ;  /* 0x0000000000280947 */ /* 0x000fea0003800000 */
[----:B------:R-:W-:-:S13]  /*16c0*/  ISETP.NE.AND P0, PT, R4, RZ, PT ;  /* 0x000000ff0400720c */ /* 0x000fda0003f05270 */
[----:B------:R0:W1:Y:S01]  /*16d0*/  @!P0 MUFU.RCP R3, R0 ;  /* 0x0000000000038308 */ /* 0x0000620000001000 */
[----:B------:R-:W-:Y:S05]  /*16e0*/  @!P0 BRA `(.L_x_24) ;  /* 0x0000000000a48947 */ /* 0x000fea0003800000 */
[----:B------:R-:W-:-:S04]  /*16f0*/  FFMA R4, R0, 1.84467440737095516160e+19, RZ ;  /* 0x5f80000000047823 */ /* 0x000fc800000000ff */
[----:B-1----:R-:W0:Y:S02]  /*1700*/  MUFU.RCP R3, R4 ;  /* 0x0000000400037308 */ /* 0x002e240000001000 */
[----:B0-----:R-:W-:-:S04]  /*1710*/  FFMA R0, R4, R3, -1 ;  /* 0xbf80000004007423 */ /* 0x001fc80000000003 */
[----:B------:R-:W-:-:S04]  /*1720*/  FADD.FTZ R0, -R0, -RZ ;  /* 0x800000ff00007221 */ /* 0x000fc80000010100 */
[----:B------:R-:W-:-:S04]  /*1730*/  FFMA R0, R3, R0, R3 ;  /* 0x0000000003007223 */ /* 0x000fc80000000003 */
[----:B------:R-:W-:Y:S01]  /*1740*/  FFMA R3, R0, 1.84467440737095516160e+19, RZ ;  /* 0x5f80000000037823 */ /* 0x000fe200000000ff */
[----:B------:R-:W-:Y:S06]  /*1750*/  BRA `(.L_x_24) ;  /* 0x0000000000887947 */ /* 0x000fec0003800000 */
.L_x_23:
[----:B------:R-:W-:-:S05]  /*1760*/  VIADD R4, R3, 0xffffff03 ;  /* 0xffffff0303047836 */ /* 0x000fca0000000000 */
[----:B------:R-:W-:-:S13]  /*1770*/  ISETP.GT.U32.AND P0, PT, R4, 0x1, PT ;  /* 0x000000010400780c */ /* 0x000fda0003f04070 */
[----:B------:R-:W-:Y:S05]  /*1780*/  @P0 BRA `(.L_x_25) ;  /* 0x0000000000780947 */ /* 0x000fea0003800000 */
[----:B------:R-:W-:Y:S01]  /*1790*/  LOP3.LUT R5, R0, 0x7fffff, RZ, 0xc0, !PT ;  /* 0x007fffff00057812 */ /* 0x000fe200078ec0ff */
[----:B------:R-:W-:-:S03]  /*17a0*/  IMAD.MOV.U32 R11, RZ, RZ, 0x3 ;  /* 0x00000003ff0b7424 */ /* 0x000fc600078e00ff */
[----:B------:R-:W-:Y:S02]  /*17b0*/  LOP3.LUT R5, R5, 0x3f800000, RZ, 0xfc, !PT ;  /* 0x3f80000005057812 */ /* 0x000fe400078efcff */
[----:B------:R-:W-:Y:S02]  /*17c0*/  SHF.L.U32 R10, R11, R4, RZ ;  /* 0x000000040b0a7219 */ /* 0x000fe400000006ff */
[----:B------:R-:W0:Y:S02]  /*17d0*/  MUFU.RCP R6, R5 ;  /* 0x0000000500067308 */ /* 0x000e240000001000 */
[----:B0-----:R-:W-:-:S04]  /*17e0*/  FFMA R7, R5, R6, -1 ;  /* 0xbf80000005077423 */ /* 0x001fc80000000006 */
[----:B------:R-:W-:-:S04]  /*17f0*/  FADD.FTZ R7, -R7, -RZ ;  /* 0x800000ff07077221 */ /* 0x000fc80000010100 */
[CCC-:B------:R-:W-:Y:S01]  /*1800*/  FFMA.RM R8, R6.reuse, R7.reuse, R6.reuse ;  /* 0x0000000706087223 */ /* 0x1c0fe20000004006 */
[----:B------:R-:W-:-:S04]  /*1810*/  FFMA.RP R7, R6, R7, R6 ;  /* 0x0000000706077223 */ /* 0x000fc80000008006 */
[C---:B------:R-:W-:Y:S02]  /*1820*/  LOP3.LUT R6, R8.reuse, 0x7fffff, RZ, 0xc0, !PT ;  /* 0x007fffff08067812 */ /* 0x040fe400078ec0ff */
[----:B------:R-:W-:Y:S02]  /*1830*/  FSETP.NEU.FTZ.AND P0, PT, R8, R7, PT ;  /* 0x000000070800720b */ /* 0x000fe40003f1d000 */
[----:B------:R-:W-:Y:S02]  /*1840*/  LOP3.LUT R7, R6, 0x800000, RZ, 0xfc, !PT ;  /* 0x0080000006077812 */ /* 0x000fe400078efcff */
[----:B------:R-:W-:Y:S02]  /*1850*/  SEL R6, RZ, 0xffffffff, !P0 ;  /* 0xffffffffff067807 */ /* 0x000fe40004000000 */
[----:B------:R-:W-:Y:S02]  /*1860*/  LOP3.LUT R5, R10, R7, RZ, 0xc0, !PT ;  /* 0x000000070a057212 */ /* 0x000fe400078ec0ff */
[----:B------:R-:W-:-:S02]  /*1870*/  IADD3 R6, PT, PT, -R6, RZ, RZ ;  /* 0x000000ff06067210 */ /* 0x000fc40007ffe1ff */
[-C--:B------:R-:W-:Y:S02]  /*1880*/  SHF.R.U32.HI R5, RZ, R4.reuse, R5 ;  /* 0x00000004ff057219 */ /* 0x080fe40000011605 */
[----:B------:R-:W-:Y:S02]  /*1890*/  LOP3.LUT P1, RZ, R6, R4, R7, 0xf8, !PT ;  /* 0x0000000406ff7212 */ /* 0x000fe4000782f807 */
[C---:B------:R-:W-:Y:S02]  /*18a0*/  LOP3.LUT P0, RZ, R5.reuse, 0x1, RZ, 0xc0, !PT ;  /* 0x0000000105ff7812 */ /* 0x040fe4000780c0ff */
[----:B------:R-:W-:-:S04]  /*18b0*/  LOP3.LUT P2, RZ, R5, 0x2, RZ, 0xc0, !PT ;  /* 0x0000000205ff7812 */ /* 0x000fc8000784c0ff */
[----:B------:R-:W-:Y:S02]  /*18c0*/  PLOP3.LUT P0, PT, P0, P1, P2, 0xe0, 0x0 ;  /* 0x000000000000781c */ /* 0x000fe40000703c20 */
[----:B------:R-:W-:Y:S02]  /*18d0*/  LOP3.LUT P1, RZ, R0, 0x7fffff, RZ, 0xc0, !PT ;  /* 0x007fffff00ff7812 */ /* 0x000fe4000782c0ff */
[----:B------:R-:W-:-:S05]  /*18e0*/  SEL R4, RZ, 0x1, !P0 ;  /* 0x00000001ff047807 */ /* 0x000fca0004000000 */
[----:B------:R-:W-:-:S05]  /*18f0*/  IMAD.MOV R4, RZ, RZ, -R4 ;  /* 0x000000ffff047224 */ /* 0x000fca00078e0a04 */
[----:B------:R-:W-:Y:S01]  /*1900*/  ISETP.GE.AND P0, PT, R4, RZ, PT ;  /* 0x000000ff0400720c */ /* 0x000fe20003f06270 */
[----:B------:R-:W-:-:S05]  /*1910*/  VIADD R4, R3, 0xffffff04 ;  /* 0xffffff0403047836 */ /* 0x000fca0000000000 */
[----:B------:R-:W-:-:S07]  /*1920*/  SHF.R.U32.HI R3, RZ, R4, R7 ;  /* 0x00000004ff037219 */ /* 0x000fce0000011607 */
[----:B------:R-:W-:-:S04]  /*1930*/  @!P0 VIADD R3, R3, 0x1 ;  /* 0x0000000103038836 */ /* 0x000fc80000000000 */
[----:B------:R-:W-:-:S05]  /*1940*/  @!P1 IMAD.SHL.U32 R3, R3, 0x2, RZ ;  /* 0x0000000203039824 */ /* 0x000fca00078e00ff */
[----:B------:R-:W-:Y:S01]  /*1950*/  LOP3.LUT R3, R3, 0x80000000, R0, 0xf8, !PT ;  /* 0x8000000003037812 */ /* 0x000fe200078ef800 */
[----:B------:R-:W-:Y:S06]  /*1960*/  BRA `(.L_x_24) ;  /* 0x0000000000047947 */ /* 0x000fec0003800000 */
.L_x_25:
[----:B------:R2:W3:Y:S02]  /*1970*/  MUFU.RCP R3, R0 ;  /* 0x0000000000037308 */ /* 0x0004e40000001000 */
.L_x_24:
[----:B-1-3--:R-:W-:Y:S02]  /*1980*/  IMAD.MOV.U32 R8, RZ, RZ, R3 ;  /* 0x000000ffff087224 */ /* 0x00afe400078e0003 */
[----:B------:R-:W-:-:S04]  /*1990*/  HFMA2 R3, -RZ, RZ, 0, 0 ;  /* 0x00000000ff037431 */ /* 0x000fc800000001ff */
[----:B0-2---:R-:W-:Y:S05]  /*19a0*/  RET.REL.NODEC R2 `(_Z15generate_kernelP17curandStateXORWOWij4dim3jfffPiS2_S2_PfS2_) ;  /* 0xffffffe402947950 */ /* 0x005fea0003c3ffff */
        .weak           $__internal_1_$__cuda_sm3x_div_rn_noftz_f32_slowpath
        .type           $__internal_1_$__cuda_sm3x_div_rn_noftz_f32_slowpath,@function
        .size           $__internal_1_$__cuda_sm3x_div_rn_noftz_f32_slowpath,(.L_x_45 - $__internal_1_$__cuda_sm3x_div_rn_noftz_f32_slowpath)
$__internal_1_$__cuda_sm3x_div_rn_noftz_f32_slowpath:
[----:B------:R-:W0:Y:S08]  /*19b0*/  LDC.64 R2, c[0x0][0x3a0] ;  /* 0x0000e800ff027b82 */ /* 0x000e300000000a00 */
[----:B------:R-:W1:Y:S08]  /*19c0*/  LDC R7, c[0x0][0x3a4] ;  /* 0x0000e900ff077b82 */ /* 0x000e700000000800 */
[----:B------:R-:W2:Y:S01]  /*19d0*/  LDC R10, c[0x0][0x3a0] ;  /* 0x0000e800ff0a7b82 */ /* 0x000ea20000000800 */
[----:B0-----:R-:W-:-:S02]  /*19e0*/  SHF.R.U32.HI R6, RZ, 0x17, R2 ;  /* 0x00000017ff067819 */ /* 0x001fc40000011602 */
[----:B------:R-:W-:Y:S02]  /*19f0*/  SHF.R.U32.HI R0, RZ, 0x17, R3 ;  /* 0x00000017ff007819 */ /* 0x000fe40000011603 */
[----:B------:R-:W-:Y:S02]  /*1a00*/  LOP3.LUT R6, R6, 0xff, RZ, 0xc0, !PT ;  /* 0x000000ff06067812 */ /* 0x000fe400078ec0ff */
[----:B------:R-:W-:-:S03]  /*1a10*/  LOP3.LUT R0, R0, 0xff, RZ, 0xc0, !PT ;  /* 0x000000ff00007812 */ /* 0x000fc600078ec0ff */
[----:B------:R-:W-:Y:S02]  /*1a20*/  VIADD R12, R6, 0xffffffff ;  /* 0xffffffff060c7836 */ /* 0x000fe40000000000 */
[----:B------:R-:W-:-:S03]  /*1a30*/  VIADD R11, R0, 0xffffffff ;  /* 0xffffffff000b7836 */ /* 0x000fc60000000000 */
[----:B------:R-:W-:-:S04]  /*1a40*/  ISETP.GT.U32.AND P0, PT, R12, 0xfd, PT ;  /* 0x000000fd0c00780c */ /* 0x000fc80003f04070 */
[----:B------:R-:W-:-:S13]  /*1a50*/  ISETP.GT.U32.OR P0, PT, R11, 0xfd, P0 ;  /* 0x000000fd0b00780c */ /* 0x000fda0000704470 */
[----:B------:R-:W-:Y:S01]  /*1a60*/  @!P0 IMAD.MOV.U32 R5, RZ, RZ, RZ ;  /* 0x000000ffff058224 */ /* 0x000fe200078e00ff */
[----:B-12---:R-:W-:Y:S06]  /*1a70*/  @!P0 BRA `(.L_x_26) ;  /* 0x00000000005c8947 */ /* 0x006fec0003800000 */
[----:B------:R-:W-:Y:S02]  /*1a80*/  FSETP.GTU.FTZ.AND P0, PT, |R3|, +INF , PT ;  /* 0x7f8000000300780b */ /* 0x000fe40003f1c200 */
[----:B------:R-:W-:-:S04]  /*1a90*/  FSETP.GTU.FTZ.AND P1, PT, |R2|, +INF , PT ;  /* 0x7f8000000200780b */ /* 0x000fc80003f3c200 */
[----:B------:R-:W-:-:S13]  /*1aa0*/  PLOP3.LUT P0, PT, P0, P1, PT, 0xf8, 0x8f ;  /* 0x00000000008f781c */ /* 0x000fda0000703f70 */
[----:B------:R-:W-:Y:S05]  /*1ab0*/  @P0 BRA `(.L_x_27) ;  /* 0x0000000400440947 */ /* 0x000fea0003800000 */
[----:B------:R-:W-:-:S13]  /*1ac0*/  LOP3.LUT P0, RZ, R10, 0x7fffffff, R7, 0xc8, !PT ;  /* 0x7fffffff0aff7812 */ /* 0x000fda000780c807 */
[----:B------:R-:W-:Y:S05]  /*1ad0*/  @!P0 BRA `(.L_x_28) ;  /* 0x0000000400348947 */ /* 0x000fea0003800000 */
[C---:B------:R-:W-:Y:S02]  /*1ae0*/  FSETP.NEU.FTZ.AND P2, PT, |R3|.reuse, +INF , PT ;  /* 0x7f8000000300780b */ /* 0x040fe40003f5d200 */
[----:B------:R-:W-:Y:S02]  /*1af0*/  FSETP.NEU.FTZ.AND P0, PT, |R2|, +INF , PT ;  /* 0x7f8000000200780b */ /* 0x000fe40003f1d200 */
[----:B------:R-:W-:-:S11]  /*1b00*/  FSETP.NEU.FTZ.AND P1, PT, |R3|, +INF , PT ;  /* 0x7f8000000300780b */ /* 0x000fd60003f3d200 */
[----:B------:R-:W-:Y:S05]  /*1b10*/  @!P0 BRA !P2, `(.L_x_28) ;  /* 0x0000000400248947 */ /* 0x000fea0005000000 */
[----:B------:R-:W-:-:S04]  /*1b20*/  LOP3.LUT P2, RZ, R7, 0x7fffffff, RZ, 0xc0, !PT ;  /* 0x7fffffff07ff7812 */ /* 0x000fc8000784c0ff */
[----:B------:R-:W-:-:S13]  /*1b30*/  PLOP3.LUT P0, PT, P0, P2, PT, 0x2f, 0xf2 ;  /* 0x0000000000f2781c */ /* 0x000fda0000704577 */
[----:B------:R-:W-:Y:S05]  /*1b40*/  @P0 BRA `(.L_x_29) ;  /* 0x0000000400100947 */ /* 0x000fea0003800000 */
[----:B------:R-:W-:-:S04]  /*1b50*/  LOP3.LUT P0, RZ, R10, 0x7fffffff, RZ, 0xc0, !PT ;  /* 0x7fffffff0aff7812 */ /* 0x000fc8000780c0ff */
[----:B------:R-:W-:-:S13]  /*1b60*/  PLOP3.LUT P0, PT, P1, P0, PT, 0x2f, 0xf2 ;  /* 0x0000000000f2781c */ /* 0x000fda0000f00577 */
[----:B------:R-:W-:Y:S05]  /*1b70*/  @P0 BRA `(.L_x_30) ;  /* 0x0000000000f80947 */ /* 0x000fea0003800000 */
[----:B------:R-:W-:Y:S02]  /*1b80*/  ISETP.GE.AND P0, PT, R11, RZ, PT ;  /* 0x000000ff0b00720c */ /* 0x000fe40003f06270 */
[----:B------:R-:W-:-:S11]  /*1b90*/  ISETP.GE.AND P1, PT, R12, RZ, PT ;  /* 0x000000ff0c00720c */ /* 0x000fd60003f26270 */
[----:B------:R-:W-:Y:S02]  /*1ba0*/  @P0 IMAD.MOV.U32 R5, RZ, RZ, RZ ;  /* 0x000000ffff050224 */ /* 0x000fe400078e00ff */
[----:B------:R-:W-:Y:S01]  /*1bb0*/  @!P0 FFMA R7, R3, 1.84467440737095516160e+19, RZ ;  /* 0x5f80000003078823 */ /* 0x000fe200000000ff */
[----:B------:R-:W-:Y:S02]  /*1bc0*/  @!P0 IMAD.MOV.U32 R5, RZ, RZ, -0x40 ;  /* 0xffffffc0ff058424 */ /* 0x000fe400078e00ff */
[----:B------:R-:W-:-:S03]  /*1bd0*/  @!P1 FFMA R10, R2, 1.84467440737095516160e+19, RZ ;  /* 0x5f800000020a9823 */ /* 0x000fc600000000ff */
[----:B------:R-:W-:-:S07]  /*1be0*/  @!P1 IADD3 R5, PT, PT, R5, 0x40, RZ ;  /* 0x0000004005059810 */ /* 0x000fce0007ffe0ff */
.L_x_26:
[----:B------:R-:W-:Y:S01]  /*1bf0*/  LEA R3, R6, 0xc0800000, 0x17 ;  /* 0xc080000006037811 */ /* 0x000fe200078eb8ff */
[----:B------:R-:W-:-:S04]  /*1c00*/  VIADD R2, R0, 0xffffff81 ;  /* 0xffffff8100027836 */ /* 0x000fc80000000000 */
[----:B------:R-:W-:Y:S01]  /*1c10*/  IMAD.IADD R3, R10, 0x1, -R3 ;  /* 0x000000010a037824 */ /* 0x000fe200078e0a03 */
[C---:B------:R-:W-:Y:S01]  /*1c20*/  IADD3 R6, PT, PT, R2.reuse, 0x7f, -R6 ;  /* 0x0000007f02067810 */ /* 0x040fe20007ffe806 */
[----:B------:R-:W-:Y:S02]  /*1c30*/  IMAD R0, R2, -0x800000, R7 ;  /* 0xff80000002007824 */ /* 0x000fe400078e0207 */
[----:B------:R-:W0:Y:S01]  /*1c40*/  MUFU.RCP R10, R3 ;  /* 0x00000003000a7308 */ /* 0x000e220000001000 */
[----:B------:R-:W-:Y:S01]  /*1c50*/  FADD.FTZ R11, -R3, -RZ ;  /* 0x800000ff030b7221 */ /* 0x000fe20000010100 */
[----:B------:R-:W-:-:S03]  /*1c60*/  IMAD.IADD R5, R6, 0x1, R5 ;  /* 0x0000000106057824 */ /* 0x000fc600078e0205 */
[----:B0-----:R-:W-:-:S04]  /*1c70*/  FFMA R27, R10, R11, 1 ;  /* 0x3f8000000a1b7423 */ /* 0x001fc8000000000b */
[----:B------:R-:W-:-:S04]  /*1c80*/  FFMA R12, R10, R27, R10 ;  /* 0x0000001b0a0c7223 */ /* 0x000fc8000000000a */
[----:B------:R-:W-:-:S04]  /*1c90*/  FFMA R7, R0, R12, RZ ;  /* 0x0000000c00077223 */ /* 0x000fc800000000ff */
[----:B------:R-:W-:-:S04]  /*1ca0*/  FFMA R10, R11, R7, R0 ;  /* 0x000000070b0a7223 */ /* 0x000fc80000000000 */
[----:B------:R-:W-:-:S04]  /*1cb0*/  FFMA R7, R12, R10, R7 ;  /* 0x0000000a0c077223 */ /* 0x000fc80000000007 */
[----:B------:R-:W-:-:S04]  /*1cc0*/  FFMA R10, R11, R7, R0 ;  /* 0x000000070b0a7223 */ /* 0x000fc80000000000 */
[----:B------:R-:W-:-:S05]  /*1cd0*/  FFMA R0, R12, R10, R7 ;  /* 0x0000000a0c007223 */ /* 0x000fca0000000007 */
[----:B------:R-:W-:-:S04]  /*1ce0*/  SHF.R.U32.HI R2, RZ, 0x17, R0 ;  /* 0x00000017ff027819 */ /* 0x000fc80000011600 */
[----:B------:R-:W-:-:S05]  /*1cf0*/  LOP3.LUT R2, R2, 0xff, RZ, 0xc0, !PT ;  /* 0x000000ff02027812 */ /* 0x000fca00078ec0ff */
[----:B------:R-:W-:-:S04]  /*1d00*/  IMAD.IADD R11, R2, 0x1, R5 ;  /* 0x00000001020b7824 */ /* 0x000fc800078e0205 */
[----:B------:R-:W-:-:S05]  /*1d10*/  VIADD R2, R11, 0xffffffff ;  /* 0xffffffff0b027836 */ /* 0x000fca0000000000 */
[----:B------:R-:W-:-:S13]  /*1d20*/  ISETP.GE.U32.AND P0, PT, R2, 0xfe, PT ;  /* 0x000000fe0200780c */ /* 0x000fda0003f06070 */
[----:B------:R-:W-:Y:S05]  /*1d30*/  @!P0 BRA `(.L_x_31) ;  /* 0x0000000000808947 */ /* 0x000fea0003800000 */
[----:B------:R-:W-:-:S13]  /*1d40*/  ISETP.GT.AND P0, PT, R11, 0xfe, PT ;  /* 0x000000fe0b00780c */ /* 0x000fda0003f04270 */
[----:B------:R-:W-:Y:S05]  /*1d50*/  @P0 BRA `(.L_x_32) ;  /* 0x00000000006c0947 */ /* 0x000fea0003800000 */
[----:B------:R-:W-:-:S13]  /*1d60*/  ISETP.GE.AND P0, PT, R11, 0x1, PT ;  /* 0x000000010b00780c */ /* 0x000fda0003f06270 */
[----:B------:R-:W-:Y:S05]  /*1d70*/  @P0 BRA `(.L_x_33) ;  /* 0x0000000000980947 */ /* 0x000fea0003800000 */
[----:B------:R-:W-:Y:S02]  /*1d80*/  ISETP.GE.AND P0, PT, R11, -0x18, PT ;  /* 0xffffffe80b00780c */ /* 0x000fe40003f06270 */
[----:B------:R-:W-:-:S11]  /*1d90*/  LOP3.LUT R0, R0, 0x80000000, RZ, 0xc0, !PT ;  /* 0x8000000000007812 */ /* 0x000fd600078ec0ff */
[----:B------:R-:W-:Y:S05]  /*1da0*/  @!P0 BRA `(.L_x_33) ;  /* 0x00000000008c8947 */ /* 0x000fea0003800000 */
[CCC-:B------:R-:W-:Y:S01]  /*1db0*/  FFMA.RZ R2, R12.reuse, R10.reuse, R7.reuse ;  /* 0x0000000a0c027223 */ /* 0x1c0fe2000000c007 */
[C---:B------:R-:W-:Y:S01]  /*1dc0*/  IADD3 R6, PT, PT, R11.reuse, 0x20, RZ ;  /* 0x000000200b067810 */ /* 0x040fe20007ffe0ff */
[-CC-:B------:R-:W-:Y:S01]  /*1dd0*/  FFMA.RM R3, R12, R10.reuse, R7.reuse ;  /* 0x0000000a0c037223 */ /* 0x180fe20000004007 */
[C---:B------:R-:W-:Y:S02]  /*1de0*/  ISETP.NE.AND P2, PT, R11.reuse, RZ, PT ;  /* 0x000000ff0b00720c */ /* 0x040fe40003f45270 */
[----:B------:R-:W-:Y:S01]  /*1df0*/  LOP3.LUT R5, R2, 0x7fffff, RZ, 0xc0, !PT ;  /* 0x007fffff02057812 */ /* 0x000fe200078ec0ff */
[----:B------:R-:W-:Y:S01]  /*1e00*/  FFMA.RP R2, R12, R10, R7 ;  /* 0x0000000a0c027223 */ /* 0x000fe20000008007 */
[----:B------:R-:W-:Y:S01]  /*1e10*/  IMAD.MOV R7, RZ, RZ, -R11 ;  /* 0x000000ffff077224 */ /* 0x000fe200078e0a0b */
[----:B------:R-:W-:Y:S02]  /*1e20*/  ISETP.NE.AND P1, PT, R11, RZ, PT ;  /* 0x000000ff0b00720c */ /* 0x000fe40003f25270 */
[----:B------:R-:W-:-:S02]  /*1e30*/  LOP3.LUT R5, R5, 0x800000, RZ, 0xfc, !PT ;  /* 0x0080000005057812 */ /* 0x000fc400078efcff */
[----:B------:R-:W-:Y:S02]  /*1e40*/  FSETP.NEU.FTZ.AND P0, PT, R2, R3, PT ;  /* 0x000000030200720b */ /* 0x000fe40003f1d000 */
[----:B------:R-:W-:Y:S02]  /*1e50*/  SHF.L.U32 R6, R5, R6, RZ ;  /* 0x0000000605067219 */ /* 0x000fe400000006ff */
[----:B------:R-:W-:Y:S02]  /*1e60*/  SEL R2, R7, RZ, P2 ;  /* 0x000000ff07027207 */ /* 0x000fe40001000000 */
[----:B------:R-:W-:Y:S02]  /*1e70*/  ISETP.NE.AND P1, PT, R6, RZ, P1 ;  /* 0x000000ff0600720c */ /* 0x000fe40000f25270 */
[----:B------:R-:W-:Y:S02]  /*1e80*/  SHF.R.U32.HI R2, RZ, R2, R5 ;  /* 0x00000002ff027219 */ /* 0x000fe40000011605 */
[----:B------:R-:W-:-:S02]  /*1e90*/  PLOP3.LUT P0, PT, P0, P1, PT, 0xf8, 0x8f ;  /* 0x00000000008f781c */ /* 0x000fc40000703f70 */
[----:B------:R-:W-:Y:S02]  /*1ea0*/  SHF.R.U32.HI R6, RZ, 0x1, R2 ;  /* 0x00000001ff067819 */ /* 0x000fe40000011602 */
[----:B------:R-:W-:-:S04]  /*1eb0*/  SEL R3, RZ, 0x1, !P0 ;  /* 0x00000001ff037807 */ /* 0x000fc80004000000 */
[----:B------:R-:W-:-:S04]  /*1ec0*/  LOP3.LUT R3, R3, 0x1, R6, 0xf8, !PT ;  /* 0x0000000103037812 */ /* 0x000fc800078ef806 */
[----:B------:R-:W-:-:S05]  /*1ed0*/  LOP3.LUT R3, R3, R2, RZ, 0xc0, !PT ;  /* 0x0000000203037212 */ /* 0x000fca00078ec0ff */
[----:B------:R-:W-:-:S05]  /*1ee0*/  IMAD.IADD R3, R6, 0x1, R3 ;  /* 0x0000000106037824 */ /* 0x000fca00078e0203 */
[----:B------:R-:W-:Y:S01]  /*1ef0*/  LOP3.LUT R0, R3, R0, RZ, 0xfc, !PT ;  /* 0x0000000003007212 */ /* 0x000fe200078efcff */
[----:B------:R-:W-:Y:S06]  /*1f00*/  BRA `(.L_x_33) ;  /* 0x0000000000347947 */ /* 0x000fec0003800000 */
.L_x_32:
[----:B------:R-:W-:-:S04]  /*1f10*/  LOP3.LUT R0, R0, 0x80000000, RZ, 0xc0, !PT ;  /* 0x8000000000007812 */ /* 0x000fc800078ec0ff */
[----:B------:R-:W-:Y:S01]  /*1f20*/  LOP3.LUT R0, R0, 0x7f800000, RZ, 0xfc, !PT ;  /* 0x7f80000000007812 */ /* 0x000fe200078efcff */
[----:B------:R-:W-:Y:S06]  /*1f30*/  BRA `(.L_x_33) ;  /* 0x0000000000287947 */ /* 0x000fec0003800000 */
.L_x_31:
[----:B------:R-:W-:Y:S01]  /*1f40*/  IMAD R0, R5, 0x800000, R0 ;  /* 0x0080000005007824 */ /* 0x000fe200078e0200 */
[----:B------:R-:W-:Y:S06]  /*1f50*/  BRA `(.L_x_33) ;  /* 0x0000000000207947 */ /* 0x000fec0003800000 */
.L_x_30:
[----:B------:R-:W-:-:S04]  /*1f60*/  LOP3.LUT R0, R10, 0x80000000, R7, 0x48, !PT ;  /* 0x800000000a007812 */ /* 0x000fc800078e4807 */
[----:B------:R-:W-:Y:S01]  /*1f70*/  LOP3.LUT R0, R0, 0x7f800000, RZ, 0xfc, !PT ;  /* 0x7f80000000007812 */ /* 0x000fe200078efcff */
[----:B------:R-:W-:Y:S06]  /*1f80*/  BRA `(.L_x_33) ;  /* 0x0000000000147947 */ /* 0x000fec0003800000 */
.L_x_29:
[----:B------:R-:W-:Y:S01]  /*1f90*/  LOP3.LUT R0, R10, 0x80000000, R7, 0x48, !PT ;  /* 0x800000000a007812 */ /* 0x000fe200078e4807 */
[----:B------:R-:W-:Y:S06]  /*1fa0*/  BRA `(.L_x_33) ;  /* 0x00000000000c7947 */ /* 0x000fec0003800000 */
.L_x_28:
[----:B------:R-:W0:Y:S01]  /*1fb0*/  MUFU.RSQ R0, -QNAN ;  /* 0xffc0000000007908 */ /* 0x000e220000001400 */
[----:B------:R-:W-:Y:S05]  /*1fc0*/  BRA `(.L_x_33) ;  /* 0x0000000000047947 */ /* 0x000fea0003800000 */
.L_x_27:
[----:B------:R-:W-:-:S07]  /*1fd0*/  FADD.FTZ R0, R3, R2 ;  /* 0x0000000203007221 */ /* 0x000fce0000010000 */
.L_x_33:
[----:B------:R-:W-:-:S04]  /*1fe0*/  IMAD.MOV.U32 R5, RZ, RZ, 0x0 ;  /* 0x00000000ff057424 */ /* 0x000fc800078e00ff */
[----:B0-----:R-:W-:Y:S05]  /*1ff0*/  RET.REL.NODEC R4 `(_Z15generate_kernelP17curandStateXORWOWij4dim3jfffPiS2_S2_PfS2_) ;  /* 0xffffffe004007950 */ /* 0x001fea0003c3ffff */
.L_x_34:
[----:B------:R-:W-:-:S00]  /*2000*/  BRA `(.L_x_34) ;  /* 0xfffffffc00fc7947 */ /* 0x000fc0000383ffff */
[----:B------:R-:W-:-:S00]  /*2010*/  NOP ;  /* 0x0000000000007918 */ /* 0x000fc00000000000 */
        /* <DEDUP_REMOVED lines=14> */
.L_x_45:


//--------------------- .text._Z12setup_kernelP17curandStateXORWOW --------------------------
	.section	.text._Z12setup_kernelP17curandStateXORWOW,"ax",@progbits
	.align	128
        .global         _Z12setup_kernelP17curandStateXORWOW
        .type           _Z12setup_kernelP17curandStateXORWOW,@function
        .size           _Z12setup_kernelP17curandStateXORWOW,(.L_x_47 - _Z12setup_kernelP17curandStateXORWOW)
        .other          _Z12setup_kernelP17curandStateXORWOW,@"STO_CUDA_ENTRY STV_DEFAULT"
_Z12setup_kernelP17curandStateXORWOW:
.text._Z12setup_kernelP17curandStateXORWOW:
[----:B------:R-:W-:Y:S01]  /*0000*/  LDC R1, c[0x0][0x37c] ;  /* 0x0000df00ff017b82 */ /* 0x000fe20000000800 */
[----:B------:R-:W0:Y:S07]  /*0010*/  S2R R13, SR_TID.X ;  /* 0x00000000000d7919 */ /* 0x000e2e0000002100 */
[----:B------:R-:W0:Y:S01]  /*0020*/  S2UR UR6, SR_CTAID.X ;  /* 0x00000000000679c3 */ /* 0x000e220000002500 */
[----:B------:R-:W1:Y:S01]  /*0030*/  LDCU.64 UR4, c[0x0][0x358] ;  /* 0x00006b00ff0477ac */ /* 0x000e620008000a00 */
[----:B------:R-:W-:Y:S01]  /*0040*/  IMAD.MOV.U32 R2, RZ, RZ, 0x2abc4dd5 ;  /* 0x2abc4dd5ff027424 */ /* 0x000fe200078e00ff */
[----:B------:R-:W-:Y:S01]  /*0050*/  BSSY.RECONVERGENT B0, `(.L_x_35) ;  /* 0x00000df000007945 */ /* 0x000fe20003800200 */
[----:B------:R-:W-:-:S02]  /*0060*/  IMAD.MOV.U32 R3, RZ, RZ, 0x58213ed2 ;  /* 0x58213ed2ff037424 */ /* 0x000fc400078e00ff */
[----:B------:R-:W-:Y:S02]  /*0070*/  IMAD.MOV.U32 R4, RZ, RZ, 0x455f2458 ;  /* 0x455f2458ff047424 */ /* 0x000fe400078e00ff */
[----:B------:R-:W0:Y:S01]  /*0080*/  LDC R0, c[0x0][0x360] ;  /* 0x0000d800ff007b82 */ /* 0x000e220000000800 */
[----:B------:R-:W-:Y:S02]  /*0090*/  IMAD.MOV.U32 R5, RZ, RZ, -0x75bd8fc ;  /* 0xf8a42704ff057424 */ /* 0x000fe400078e00ff */
[----:B------:R-:W-:Y:S02]  /*00a0*/  IMAD.MOV.U32 R8, RZ, RZ, -0x23270784 ;  /* 0xdcd8f87cff087424 */ /* 0x000fe400078e00ff */
[----:B------:R-:W-:-:S03]  /*00b0*/  IMAD.MOV.U32 R9, RZ, RZ, 0x511db0d6 ;  /* 0x511db0d6ff097424 */ /* 0x000fc600078e00ff */
[----:B------:R-:W2:Y:S01]  /*00c0*/  LDC.64 R6, c[0x0][0x380] ;  /* 0x0000e000ff067b82 */ /* 0x000ea20000000a00 */
[----:B0-----:R-:W-:-:S05]  /*00d0*/  IMAD R13, R0, UR6, R13 ;  /* 0x00000006000d7c24 */ /* 0x001fca000f8e020d */
[C---:B------:R-:W-:Y:S01]  /*00e0*/  ISETP.NE.AND P0, PT, R13.reuse, RZ, PT ;  /* 0x000000ff0d00720c */ /* 0x040fe20003f05270 */
[----:B--2---:R-:W-:-:S05]  /*00f0*/  IMAD.WIDE R6, R13, 0x30, R6 ;  /* 0x000000300d067825 */ /* 0x004fca00078e0206 */
[----:B-1----:R0:W-:Y:S04]  /*0100*/  STG.E.64 desc[UR4][R6.64], R2 ;  /* 0x0000000206007986 */ /* 0x0021e8000c101b04 */
[----:B------:R0:W-:Y:S04]  /*0110*/  STG.E.64 desc[UR4][R6.64+0x8], R4 ;  /* 0x0000080406007986 */ /* 0x0001e8000c101b04 */
[----:B------:R0:W-:Y:S01]  /*0120*/  STG.E.64 desc[UR4][R6.64+0x10], R8 ;  /* 0x0000100806007986 */ /* 0x0001e2000c101b04 */
[----:B------:R-:W-:Y:S05]  /*0130*/  @!P0 BRA `(.L_x_36) ;  /* 0x0000000c00408947 */ /* 0x000fea0003800000 */
[----:B------:R-:W-:Y:S01]  /*0140*/  SHF.R.S32.HI R0, RZ, 0x1f, R13 ;  /* 0x0000001fff007819 */ /* 0x000fe2000001140d */
[----:B------:R-:W-:-:S07]  /*0150*/  IMAD.MOV.U32 R12, RZ, RZ, RZ ;  /* 0x000000ffff0c7224 */ /* 0x000fce00078e00ff */
.L_x_42:
[----:B0-----:R-:W-:Y:S01]  /*0160*/  LOP3.LUT R2, R13, 0x3, RZ, 0xc0, !PT ;  /* 0x000000030d027812 */ /* 0x001fe200078ec0ff */
[----:B------:R-:W-:Y:S03]  /*0170*/  BSSY.RECONVERGENT B1, `(.L_x_37) ;  /* 0x00000c6000017945 */ /* 0x000fe60003800200 */
[----:B------:R-:W-:-:S04]  /*0180*/  ISETP.NE.U32.AND P0, PT, R2, RZ, PT ;  /* 0x000000ff0200720c */ /* 0x000fc80003f05070 */
[----:B------:R-:W-:-:S13]  /*0190*/  ISETP.NE.AND.EX P0, PT, RZ, RZ, PT, P0 ;  /* 0x000000ffff00720c */ /* 0x000fda0003f05300 */
[----:B------:R-:W-:Y:S05]  /*01a0*/  @!P0 BRA `(.L_x_38) ;  /* 0x0000000c00088947 */ /* 0x000fea0003800000 */
[----:B------:R-:W0:Y:S01]  /*01b0*/  LDC.64 R8, c[0x4][RZ] ;  /* 0x01000000ff087b82 */ /* 0x000e220000000a00 */
[----:B------:R-:W-:Y:S02]  /*01c0*/  IMAD.MOV.U32 R14, RZ, RZ, RZ ;  /* 0x000000ffff0e7224 */ /* 0x000fe400078e00ff */
[----:B0-----:R-:W-:-:S07]  /*01d0*/  IMAD.WIDE.U32 R8, R12, 0xc80, R8 ;  /* 0x00000c800c087825 */ /* 0x001fce00078e0008 */
.L_x_41:
[----:B0-----:R-:W-:Y:S01]  /*01e0*/  IMAD.MOV.U32 R15, RZ, RZ, RZ ;  /* 0x000000ffff0f7224 */ /* 0x001fe200078e00ff */
[----:B------:R-:W-:Y:S01]  /*01f0*/  CS2R R2, SRZ ;  /* 0x0000000000027805 */ /* 0x000fe2000001ff00 */
[----:B------:R-:W-:Y:S01]  /*0200*/  IMAD.MOV.U32 R17, RZ, RZ, RZ ;  /* 0x000000ffff117224 */ /* 0x000fe200078e00ff */
[----:B------:R-:W-:-:S07]  /*0210*/  CS2R R4, SRZ ;  /* 0x0000000000047805 */ /* 0x000fce000001ff00 */
.L_x_40:
[----:B------:R-:W-:-:S05]  /*0220*/  IMAD.WIDE.U32 R10, R17, 0x4, R6 ;  /* 0x00000004110a7825 */ /* 0x000fca00078e0006 */
[----:B------:R0:W5:Y:S01]  /*0230*/  LDG.E R16, desc[UR4][R10.64+0x4] ;  /* 0x000004040a107981 */ /* 0x000162000c1e1900 */
[----:B------:R-:W-:-:S07]  /*0240*/  IMAD.MOV.U32 R19, RZ, RZ, RZ ;  /* 0x000000ffff137224 */ /* 0x000fce00078e00ff */
.L_x_39:
[----:B-----5:R-:W-:Y:S01]  /*0250*/  SHF.R.U32.HI R24, RZ, R19, R16 ;  /* 0x00000013ff187219 */ /* 0x020fe20000011610 */
[----:B0-----:R-:W-:-:S03]  /*0260*/  IMAD.SHL.U32 R10, R17, 0x20, RZ ;  /* 0x00000020110a7824 */ /* 0x001fc600078e00ff */
[----:B------:R-:W-:Y:S01]  /*0270*/  LOP3.LUT R11, R24, 0x1, RZ, 0xc0, !PT ;  /* 0x00000001180b7812 */ /* 0x000fe200078ec0ff */
[----:B------:R-:W-:-:S03]  /*0280*/  IMAD.IADD R10, R10, 0x1, R19 ;  /* 0x000000010a0a7824 */ /* 0x000fc600078e0213 */
[----:B------:R-:W-:Y:S01]  /*0290*/  ISETP.NE.U32.AND P0, PT, R11, 0x1, PT ;  /* 0x000000010b00780c */ /* 0x000fe20003f05070 */
[----:B------:R-:W-:-:S03]  /*02a0*/  IMAD R11, R10, 0x5, RZ ;  /* 0x000000050a0b7824 */ /* 0x000fc600078e02ff */
[----:B------:R-:W-:Y:S01]  /*02b0*/  R2P PR, R24, 0x7e ;  /* 0x0000007e18007804 */ /* 0x000fe20000000000 */
[----:B------:R-:W-:-:S08]  /*02c0*/  IMAD.WIDE.U32 R10, R11, 0x4, R8 ;  /* 0x000000040b0a7825 */ /* 0x000fd000078e0008 */
[----:B------:R-:W2:Y:S04]  /*02d0*/  @!P0 LDG.E R18, desc[UR4][R10.64] ;  /* 0x000000040a128981 */ /* 0x000ea8000c1e1900 */
[----:B------:R-:W3:Y:S04]  /*02e0*/  @!P0 LDG.E R20, desc[UR4][R10.64+0x10] ;  /* 0x000010040a148981 */ /* 0x000ee8000c1e1900 */
[----:B------:R-:W4:Y:S04]  /*02f0*/  @P1 LDG.E R22, desc[UR4][R10.64+0x14] ;  /* 0x000014040a161981 */ /* 0x000f28000c1e1900 */
[----:B------:R-:W4:Y:S04]  /*0300*/  @P2 LDG.E R26, desc[UR4][R10.64+0x28] ;  /* 0x000028040a1a2981 */ /* 0x000f28000c1e1900 */
[----:B------:R-:W4:Y:S04]  /*0310*/  @!P0 LDG.E R21, desc[UR4][R10.64+0x4] ;  /* 0x000004040a158981 */ /* 0x000f28000c1e1900 */
[----:B------:R-:W4:Y:S04]  /*0320*/  @!P0 LDG.E R23, desc[UR4][R10.64+0xc] ;  /* 0x00000c040a178981 */ /* 0x000f28000c1e1900 */
[----:B------:R-:W4:Y:S04]  /*0330*/  @P1 LDG.E R25, desc[UR4][R10.64+0x18] ;  /* 0x000018040a191981 */ /* 0x000f28000c1e1900 */
[----:B------:R-:W4:Y:S04]  /*0340*/  @P3 LDG.E R28, desc[UR4][R10.64+0x3c] ;  /* 0x00003c040a1c3981 */ /* 0x000f28000c1e1900 */
[----:B------:R-:W4:Y:S01]  /*0350*/  @P6 LDG.E R27, desc[UR4][R10.64+0x7c] ;  /* 0x00007c040a1b6981 */ /* 0x000f22000c1e1900 */
[----:B--2---:R-:W-:-:S03]  /*0360*/  @!P0 LOP3.LUT R15, R15, R18, RZ, 0x3c, !PT ;  /* 0x000000120f0f8212 */ /* 0x004fc600078e3cff */
[----:B------:R-:W2:Y:S01]  /*0370*/  @!P0 LDG.E R18, desc[UR4][R10.64+0x8] ;  /* 0x000008040a128981 */ /* 0x000ea2000c1e1900 */
[----:B---3--:R-:W-:-:S03]  /*0380*/  @!P0 LOP3.LUT R3, R3, R20, RZ, 0x3c, !PT ;  /* 0x0000001403038212 */ /* 0x008fc600078e3cff */
[----:B------:R-:W3:Y:S01]  /*0390*/  @P1 LDG.E R20, desc[UR4][R10.64+0x24] ;  /* 0x000024040a141981 */ /* 0x000ee2000c1e1900 */
[----:B----4-:R-:W-:-:S03]  /*03a0*/  @P1 LOP3.LUT R15, R15, R22, RZ, 0x3c, !PT ;  /* 0x000000160f0f1212 */ /* 0x010fc600078e3cff */
[----:B------:R-:W4:Y:S01]  /*03b0*/  @P2 LDG.E R22, desc[UR4][R10.64+0x38] ;  /* 0x000038040a162981 */ /* 0x000f22000c1e1900 */
[----:B------:R-:W-:-:S03]  /*03c0*/  @P2 LOP3.LUT R15, R15, R26, RZ, 0x3c, !PT ;  /* 0x0000001a0f0f2212 */ /* 0x000fc600078e3cff */
[----:B------:R-:W4:Y:S01]  /*03d0*/  @P4 LDG.E R26, desc[UR4][R10.64+0x50] ;  /* 0x000050040a1a4981 */ /* 0x000f22000c1e1900 */
[----:B------:R-:W-:-:S03]  /*03e0*/  @!P0 LOP3.LUT R4, R4, R21, RZ, 0x3c, !PT ;  /* 0x0000001504048212 */ /* 0x000fc600078e3cff */
[----:B------:R-:W4:Y:S01]  /*03f0*/  @P1 LDG.E R21, desc[UR4][R10.64+0x20] ;  /* 0x000020040a151981 */ /* 0x000f22000c1e1900 */
[----:B------:R-:W-:-:S03]  /*0400*/  @!P0 LOP3.LUT R2, R2, R23, RZ, 0x3c, !PT ;  /* 0x0000001702028212 */ /* 0x000fc600078e3cff */
[----:B------:R-:W4:Y:S01]  /*0410*/  @P2 LDG.E R23, desc[UR4][R10.64+0x2c] ;  /* 0x00002c040a172981 */ /* 0x000f22000c1e1900 */
[----:B------:R-:W-:-:S03]  /*0420*/  @P1 LOP3.LUT R4, R4, R25, RZ, 0x3c, !PT ;  /* 0x0000001904041212 */ /* 0x000fc600078e3cff */
[----:B------:R-:W4:Y:S01]  /*0430*/  @P2 LDG.E R25, desc[UR4][R10.64+0x34] ;  /* 0x000034040a192981 */ /* 0x000f22000c1e1900 */
[----:B--2---:R-:W-:-:S03]  /*0440*/  @!P0 LOP3.LUT R5, R5, R18, RZ, 0x3c, !PT ;  /* 0x0000001205058212 */ /* 0x004fc600078e3cff */
[----:B------:R-:W2:Y:S01]  /*0450*/  @P1 LDG.E R18, desc[UR4][R10.64+0x1c] ;  /* 0x00001c040a121981 */ /* 0x000ea2000c1e1900 */
[----:B---3--:R-:W-:-:S03]  /*0460*/  @P1 LOP3.LUT R3, R3, R20, RZ, 0x3c, !PT ;  /* 0x0000001403031212 */ /* 0x008fc600078e3cff */
[----:B------:R-:W3:Y:S01]  /*0470*/  @P2 LDG.E R20, desc[UR4][R10.64+0x30] ;  /* 0x000030040a142981 */ /* 0x000ee2000c1e1900 */
[----:B----4-:R-:W-:-:S03]  /*0480*/  @P2 LOP3.LUT R3, R3, R22, RZ, 0x3c, !PT ;  /* 0x0000001603032212 */ /* 0x010fc600078e3cff */
[----:B------:R-:W4:Y:S01]  /*0490*/  @P3 LDG.E R22, desc[UR4][R10.64+0x4c] ;  /* 0x00004c040a163981 */ /* 0x000f22000c1e1900 */
[----:B------:R-:W-:-:S04]  /*04a0*/  @P3 LOP3.LUT R15, R15, R28, RZ, 0x3c, !PT ;  /* 0x0000001c0f0f3212 */ /* 0x000fc800078e3cff */
[----:B------:R-:W-:Y:S02]  /*04b0*/  @P4 LOP3.LUT R15, R15, R26, RZ, 0x3c, !PT ;  /* 0x0000001a0f0f4212 */ /* 0x000fe400078e3cff */
[----:B------:R-:W-:Y:S01]  /*04c0*/  @P1 LOP3.LUT R2, R2, R21, RZ, 0x3c, !PT ;  /* 0x0000001502021212 */ /* 0x000fe200078e3cff */
[----:B------:R-:W4:Y:S04]  /*04d0*/  @P5 LDG.E R26, desc[UR4][R10.64+0x64] ;  /* 0x000064040a1a5981 */ /* 0x000f28000c1e1900 */
[----:B------:R-:W4:Y:S01]  /*04e0*/  @P3 LDG.E R21, desc[UR4][R10.64+0x40] ;  /* 0x000040040a153981 */ /* 0x000f22000c1e1900 */
[----:B------:R-:W-:Y:S02]  /*04f0*/  @P2 LOP3.LUT R4, R4, R23, RZ, 0x3c, !PT ;  /* 0x0000001704042212 */ /* 0x000fe400078e3cff */
[----:B------:R-:W-:Y:S01]  /*0500*/  @P2 LOP3.LUT R2, R2, R25, RZ, 0x3c, !PT ;  /* 0x0000001902022212 */ /* 0x000fe200078e3cff */
[----:B------:R-:W4:Y:S04]  /*0510*/  @P3 LDG.E R23, desc[UR4][R10.64+0x48] ;  /* 0x000048040a173981 */ /* 0x000f28000c1e1900 */
[----:B------:R-:W4:Y:S01]  /*0520*/  @P4 LDG.E R25, desc[UR4][R10.64+0x54] ;  /* 0x000054040a194981 */ /* 0x000f22000c1e1900 */
[----:B--2---:R-:W-:-:S03]  /*0530*/  @P1 LOP3.LUT R5, R5, R18, RZ, 0x3c, !PT ;  /* 0x0000001205051212 */ /* 0x004fc600078e3cff */
[----:B------:R-:W2:Y:S01]  /*0540*/  @P3 LDG.E R18, desc[UR4][R10.64+0x44] ;  /* 0x000044040a123981 */ /* 0x000ea2000c1e1900 */
[----:B---3--:R-:W-:-:S03]  /*0550*/  @P2 LOP3.LUT R5, R5, R20, RZ, 0x3c, !PT ;  /* 0x0000001405052212 */ /* 0x008fc600078e3cff */
[----:B------:R-:W3:Y:S01]  /*0560*/  @P4 LDG.E R20, desc[UR4][R10.64+0x58] ;  /* 0x000058040a144981 */ /* 0x000ee2000c1e1900 */
[----:B----4-:R-:W-:-:S03]  /*0570*/  @P3 LOP3.LUT R3, R3, R22, RZ, 0x3c, !PT ;  /* 0x0000001603033212 */ /* 0x010fc600078e3cff */
[----:B------:R-:W4:Y:S01]  /*0580*/  @P4 LDG.E R22, desc[UR4][R10.64+0x60] ;  /* 0x000060040a164981 */ /* 0x000f22000c1e1900 */
[----:B------:R-:W-:Y:S02]  /*0590*/  LOP3.LUT P0, RZ, R24, 0x80, RZ, 0xc0, !PT ;  /* 0x0000008018ff7812 */ /* 0x000fe4000780c0ff */
[----:B------:R-:W-:Y:S02]  /*05a0*/  @P5 LOP3.LUT R15, R15, R26, RZ, 0x3c, !PT ;  /* 0x0000001a0f0f5212 */ /* 0x000fe400078e3cff */
[----:B------:R-:W4:Y:S01]  /*05b0*/  @P6 LDG.E R26, desc[UR4][R10.64+0x78] ;  /* 0x000078040a1a6981 */ /* 0x000f22000c1e1900 */
[----:B------:R-:W-:-:S03]  /*05c0*/  @P3 LOP3.LUT R4, R4, R21, RZ, 0x3c, !PT ;  /* 0x0000001504043212 */ /* 0x000fc600078e3cff */
[----:B------:R-:W4:Y:S01]  /*05d0*/  @P4 LDG.E R21, desc[UR4][R10.64+0x5c] ;  /* 0x00005c040a154981 */ /* 0x000f22000c1e1900 */
[----:B------:R-:W-:-:S03]  /*05e0*/  @P3 LOP3.LUT R2, R2, R23, RZ, 0x3c, !PT ;  /* 0x0000001702023212 */ /* 0x000fc600078e3cff */
[----:B------:R-:W4:Y:S01]  /*05f0*/  @P5 LDG.E R23, desc[UR4][R10.64+0x68] ;  /* 0x000068040a175981 */ /* 0x000f22000c1e1900 */
[----:B------:R-:W-:-:S03]  /*0600*/  @P4 LOP3.LUT R4, R4, R25, RZ, 0x3c, !PT ;  /* 0x0000001904044212 */ /* 0x000fc600078e3cff */
[----:B------:R-:W4:Y:S01]  /*0610*/  @P5 LDG.E R25, desc[UR4][R10.64+0x70] ;  /* 0x000070040a195981 */ /* 0x000f22000c1e1900 */
[----:B--2---:R-:W-:-:S03]  /*0620*/  @P3 LOP3.LUT R5, R5, R18, RZ, 0x3c, !PT ;  /* 0x0000001205053212 */ /* 0x004fc600078e3cff */
[----:B------:R-:W2:Y:S01]  /*0630*/  @P5 LDG.E R18, desc[UR4][R10.64+0x6c] ;  /* 0x00006c040a125981 */ /* 0x000ea2000c1e1900 */
[----:B---3--:R-:W-:-:S03]  /*0640*/  @P4 LOP3.LUT R5, R5, R20, RZ, 0x3c, !PT ;  /* 0x0000001405054212 */ /* 0x008fc600078e3cff */
[----:B------:R-:W3:Y:S01]  /*0650*/  @P5 LDG.E R20, desc[UR4][R10.64+0x74] ;  /* 0x000074040a145981 */ /* 0x000ee2000c1e1900 */
[----:B----4-:R-:W-:-:S03]  /*0660*/  @P4 LOP3.LUT R3, R3, R22, RZ, 0x3c, !PT ;  /* 0x0000001603034212 */ /* 0x010fc600078e3cff */
[----:B------:R-:W4:Y:S01]  /*0670*/  @P0 LDG.E R22, desc[UR4][R10.64+0x8c] ;  /* 0x00008c040a160981 */ /* 0x000f22000c1e1900 */
[----:B------:R-:W-:-:S03]  /*0680*/  @P6 LOP3.LUT R15, R15, R26, RZ, 0x3c, !PT ;  /* 0x0000001a0f0f6212 */ /* 0x000fc600078e3cff */
        /* <DEDUP_REMOVED lines=13> */
[----:B------:R-:W-:Y:S02]  /*0760*/  @P6 LOP3.LUT R4, R4, R27, RZ, 0x3c, !PT ;  /* 0x0000001b04046212 */ /* 0x000fe400078e3cff */
[----:B------:R-:W-:Y:S02]  /*0770*/  @P6 LOP3.LUT R2, R2, R21, RZ, 0x3c, !PT ;  /* 0x0000001502026212 */ /* 0x000fe400078e3cff */
[----:B------:R-:W-:Y:S02]  /*0780*/  @P0 LOP3.LUT R4, R4, R23, RZ, 0x3c, !PT ;  /* 0x0000001704040212 */ /* 0x000fe400078e3cff */
[----:B------:R-:W-:Y:S02]  /*0790*/  @P0 LOP3.LUT R2, R2, R25, RZ, 0x3c, !PT ;  /* 0x0000001902020212 */ /* 0x000fe400078e3cff */
[----:B--2---:R-:W-:Y:S02]  /*07a0*/  @P6 LOP3.LUT R5, R5, R18, RZ, 0x3c, !PT ;  /* 0x0000001205056212 */ /* 0x004fe400078e3cff */
[----:B---3--:R-:W-:-:S02]  /*07b0*/  @P6 LOP3.LUT R3, R3, R20, RZ, 0x3c, !PT ;  /* 0x0000001403036212 */ /* 0x008fc400078e3cff */
[----:B----4-:R-:W-:Y:S02]  /*07c0*/  @P0 LOP3.LUT R5, R5, R22, RZ, 0x3c, !PT ;  /* 0x0000001605050212 */ /* 0x010fe400078e3cff */
[----:B------:R-:W-:Y:S02]  /*07d0*/  @P0 LOP3.LUT R3, R3, R26, RZ, 0x3c, !PT ;  /* 0x0000001a03030212 */ /* 0x000fe400078e3cff */
[----:B------:R-:W-:-:S13]  /*07e0*/  R2P PR, R24.B1, 0x7f ;  /* 0x0000007f18007804 */ /* 0x000fda0000001000 */
[----:B------:R-:W2:Y:S04]  /*07f0*/  @P0 LDG.E R18, desc[UR4][R10.64+0xa0] ;  /* 0x0000a0040a120981 */ /* 0x000ea8000c1e1900 */
[----:B------:R-:W3:Y:S04]  /*0800*/  @P1 LDG.E R22, desc[UR4][R10.64+0xb4] ;  /* 0x0000b4040a161981 */ /* 0x000ee8000c1e1900 */
[----:B------:R-:W4:Y:S04]  /*0810*/  @P2 LDG.E R26, desc[UR4][R10.64+0xc8] ;  /* 0x0000c8040a1a2981 */ /* 0x000f28000c1e1900 */
[----:B------:R-:W4:Y:S04]  /*0820*/  @P3 LDG.E R28, desc[UR4][R10.64+0xdc] ;  /* 0x0000dc040a1c3981 */ /* 0x000f28000c1e1900 */
[----:B------:R-:W4:Y:S04]  /*0830*/  @P0 LDG.E R23, desc[UR4][R10.64+0xa4] ;  /* 0x0000a4040a170981 */ /* 0x000f28000c1e1900 */
[----:B------:R-:W4:Y:S04]  /*0840*/  @P0 LDG.E R20, desc[UR4][R10.64+0xa8] ;  /* 0x0000a8040a140981 */ /* 0x000f28000c1e1900 */
[----:B------:R-:W4:Y:S04]  /*0850*/  @P4 LDG.E R25, desc[UR4][R10.64+0xf0] ;  /* 0x0000f0040a194981 */ /* 0x000f28000c1e1900 */
        /* <DEDUP_REMOVED lines=21> */
[----:B------:R-:W-:Y:S02]  /*09b0*/  LOP3.LUT P0, RZ, R24, 0x8000, RZ, 0xc0, !PT ;  /* 0x0000800018ff7812 */ /* 0x000fe4000780c0ff */
[----:B----4-:R-:W-:Y:S01]  /*09c0*/  @P5 LOP3.LUT R15, R15, R26, RZ, 0x3c, !PT ;  /* 0x0000001a0f0f5212 */ /* 0x010fe200078e3cff */
[----:B------:R-:W4:Y:S04]  /*09d0*/  @P3 LDG.E R24, desc[UR4][R10.64+0xe4] ;  /* 0x0000e4040a183981 */ /* 0x000f28000c1e1900 */
[----:B------:R-:W2:Y:S01]  /*09e0*/  @P6 LDG.E R26, desc[UR4][R10.64+0x118] ;  /* 0x000118040a1a6981 */ /* 0x000ea2000c1e1900 */
        /* <DEDUP_REMOVED lines=8> */
[----:B---3--:R-:W-:-:S03]  /*0a70*/  @P2 LOP3.LUT R3, R3, R22, RZ, 0x3c, !PT ;  /* 0x0000001603032212 */ /* 0x008fc600078e3cff */
[----:B------:R-:W3:Y:S01]  /*0a80*/  @P4 LDG.E R22, desc[UR4][R10.64+0x100] ;  /* 0x000100040a164981 */ /* 0x000ee2000c1e1900 */
[----:B--2---:R-:W-:-:S03]  /*0a90*/  @P6 LOP3.LUT R15, R15, R26, RZ, 0x3c, !PT ;  /* 0x0000001a0f0f6212 */ /* 0x004fc600078e3cff */
[----:B------:R-:W2:Y:S01]  /*0aa0*/  @P0 LDG.E R26, desc[UR4][R10.64+0x12c] ;  /* 0x00012c040a1a0981 */ /* 0x000ea2000c1e1900 */
[----:B----4-:R-:W-:-:S03]  /*0ab0*/  @P2 LOP3.LUT R2, R2, R23, RZ, 0x3c, !PT ;  /* 0x0000001702022212 */ /* 0x010fc600078e3cff */
[----:B------:R-:W4:Y:S01]  /*0ac0*/  @P4 LDG.E R23, desc[UR4][R10.64+0xfc] ;  /* 0x0000fc040a174981 */ /* 0x000f22000c1e1900 */
[----:B------:R-:W-:-:S03]  /*0ad0*/  @P2 LOP3.LUT R5, R5, R20, RZ, 0x3c, !PT ;  /* 0x0000001405052212 */ /* 0x000fc600078e3cff */
[----:B------:R-:W4:Y:S01]  /*0ae0*/  @P4 LDG.E R20, desc[UR4][R10.64+0xf8] ;  /* 0x0000f8040a144981 */ /* 0x000f22000c1e1900 */
[----:B------:R-:W-:Y:S02]  /*0af0*/  @P3 LOP3.LUT R2, R2, R27, RZ, 0x3c, !PT ;  /* 0x0000001b02023212 */ /* 0x000fe400078e3cff */
[----:B------:R-:W-:Y:S01]  /*0b00*/  @P3 LOP3.LUT R4, R4, R25, RZ, 0x3c, !PT ;  /* 0x0000001904043212 */ /* 0x000fe200078e3cff */
[----:B------:R-:W4:Y:S01]  /*0b10*/  @P5 LDG.E R27, desc[UR4][R10.64+0x110] ;  /* 0x000110040a1b5981 */ /* 0x000f22000c1e1900 */
[----:B------:R-:W-:-:S03]  /*0b20*/  @P3 LOP3.LUT R5, R5, R24, RZ, 0x3c, !PT ;  /* 0x0000001805053212 */ /* 0x000fc600078e3cff */
[----:B------:R-:W4:Y:S04]  /*0b30*/  @P5 LDG.E R25, desc[UR4][R10.64+0x108] ;  /* 0x000108040a195981 */ /* 0x000f28000c1e1900 */
        /* <DEDUP_REMOVED lines=19> */
[----:B------:R-:W-:-:S05]  /*0c70*/  VIADD R19, R19, 0x10 ;  /* 0x0000001013137836 */ /* 0x000fca0000000000 */
[----:B------:R-:W-:Y:S02]  /*0c80*/  ISETP.NE.AND P1, PT, R19, 0x20, PT ;  /* 0x000000201300780c */ /* 0x000fe40003f25270 */
[----:B------:R-:W-:Y:S02]  /*0c90*/  @P5 LOP3.LUT R3, R3, R18, RZ, 0x3c, !PT ;  /* 0x0000001203035212 */ /* 0x000fe400078e3cff */
[----:B------:R-:W-:Y:S02]  /*0ca0*/  @P6 LOP3.LUT R4, R4, R21, RZ, 0x3c, !PT ;  /* 0x0000001504046212 */ /* 0x000fe400078e3cff */
[----:B---3--:R-:W-:-:S04]  /*0cb0*/  @P6 LOP3.LUT R3, R3, R22, RZ, 0x3c, !PT ;  /* 0x0000001603036212 */ /* 0x008fc800078e3cff */
[----:B--2---:R-:W-:Y:S02]  /*0cc0*/  @P0 LOP3.LUT R3, R3, R26, RZ, 0x3c, !PT ;  /* 0x0000001a03030212 */ /* 0x004fe400078e3cff */
[----:B----4-:R-:W-:Y:S02]  /*0cd0*/  @P6 LOP3.LUT R2, R2, R23, RZ, 0x3c, !PT ;  /* 0x0000001702026212 */ /* 0x010fe400078e3cff */
[----:B------:R-:W-:Y:S02]  /*0ce0*/  @P6 LOP3.LUT R5, R5, R20, RZ, 0x3c, !PT ;  /* 0x0000001405056212 */ /* 0x000fe400078e3cff */
[----:B------:R-:W-:Y:S02]  /*0cf0*/  @P0 LOP3.LUT R2, R2, R27, RZ, 0x3c, !PT ;  /* 0x0000001b02020212 */ /* 0x000fe400078e3cff */
[----:B------:R-:W-:Y:S02]  /*0d00*/  @P0 LOP3.LUT R4, R4, R25, RZ, 0x3c, !PT ;  /* 0x0000001904040212 */ /* 0x000fe400078e3cff */
[----:B------:R-:W-:Y:S01]  /*0d10*/  @P0 LOP3.LUT R5, R5, R24, RZ, 0x3c, !PT ;  /* 0x0000001805050212 */ /* 0x000fe200078e3cff */
[----:B------:R-:W-:Y:S06]  /*0d20*/  @P1 BRA `(.L_x_39) ;  /* 0xfffffff400481947 */ /* 0x000fec000383ffff */
[----:B------:R-:W-:-:S05]  /*0d30*/  VIADD R17, R17, 0x1 ;  /* 0x0000000111117836 */ /* 0x000fca0000000000 */
[----:B------:R-:W-:-:S13]  /*0d40*/  ISETP.NE.AND P0, PT, R17, 0x5, PT ;  /* 0x000000051100780c */ /* 0x000fda0003f05270 */
[----:B------:R-:W-:Y:S05]  /*0d50*/  @P0 BRA `(.L_x_40) ;  /* 0xfffffff400300947 */ /* 0x000fea000383ffff */
[----:B------:R0:W-:Y:S01]  /*0d60*/  STG.E.64 desc[UR4][R6.64+0x8], R4 ;  /* 0x0000080406007986 */ /* 0x0001e2000c101b04 */
[----:B------:R-:W-:Y:S01]  /*0d70*/  VIADD R14, R14, 0x1 ;  /* 0x000000010e0e7836 */ /* 0x000fe20000000000 */
[----:B------:R-:W-:Y:S02]  /*0d80*/  LOP3.LUT R11, R13, 0x3, RZ, 0xc0, !PT ;  /* 0x000000030d0b7812 */ /* 0x000fe400078ec0ff */
[----:B------:R0:W-:Y:S02]  /*0d90*/  STG.E.64 desc[UR4][R6.64+0x10], R2 ;  /* 0x0000100206007986 */ /* 0x0001e4000c101b04 */
[----:B------:R-:W-:Y:S02]  /*0da0*/  ISETP.GE.U32.AND P0, PT, R14, R11, PT ;  /* 0x0000000b0e00720c */ /* 0x000fe40003f06070 */
[----:B------:R0:W-:Y:S11]  /*0db0*/  STG.E desc[UR4][R6.64+0x4], R15 ;  /* 0x0000040f06007986 */ /* 0x0001f6000c101904 */
[----:B------:R-:W-:Y:S05]  /*0dc0*/  @!P0 BRA `(.L_x_41) ;  /* 0xfffffff400048947 */ /* 0x000fea000383ffff */
.L_x_38:
[----:B------:R-:W-:Y:S05]  /*0dd0*/  BSYNC.RECONVERGENT B1 ;  /* 0x0000000000017941 */ /* 0x000fea0003800200 */
.L_x_37:
[C---:B------:R-:W-:Y:S01]  /*0de0*/  ISETP.GT.U32.AND P0, PT, R13.reuse, 0x3, PT ;  /* 0x000000030d00780c */ /* 0x040fe20003f04070 */
[----:B------:R-:W-:Y:S01]  /*0df0*/  VIADD R12, R12, 0x1 ;  /* 0x000000010c0c7836 */ /* 0x000fe20000000000 */
[--C-:B------:R-:W-:Y:S02]  /*0e00*/  SHF.R.U64 R13, R13, 0x2, R0.reuse ;  /* 0x000000020d0d7819 */ /* 0x100fe40000001200 */
[----:B------:R-:W-:Y:S02]  /*0e10*/  ISETP.GT.U32.AND.EX P0, PT, R0, RZ, PT, P0 ;  /* 0x000000ff0000720c */ /* 0x000fe40003f04100 */
[----:B------:R-:W-:-:S11]  /*0e20*/  SHF.R.U32.HI R0, RZ, 0x2, R0 ;  /* 0x00000002ff007819 */ /* 0x000fd60000011600 */
[----:B------:R-:W-:Y:S05]  /*0e30*/  @P0 BRA `(.L_x_42) ;  /* 0xfffffff000c80947 */ /* 0x000fea000383ffff */
.L_x_36:
[----:B------:R-:W-:Y:S05]  /*0e40*/  BSYNC.RECONVERGENT B0 ;  /* 0x0000000000007941 */ /* 0x000fea0003800200 */
.L_x_35:
[----:B------:R-:W-:Y:S04]  /*0e50*/  STG.E.64 desc[UR4][R6.64+0x18], RZ ;  /* 0x000018ff06007986 */ /* 0x000fe8000c101b04 */
[----:B------:R-:W-:Y:S04]  /*0e60*/  STG.E desc[UR4][R6.64+0x20], RZ ;  /* 0x000020ff06007986 */ /* 0x000fe8000c101904 */
[----:B------:R-:W-:Y:S01]  /*0e70*/  STG.E.64 desc[UR4][R6.64+0x28], RZ ;  /* 0x000028ff06007986 */ /* 0x000fe2000c101b04 */
[----:B------:R-:W-:Y:S05]  /*0e80*/  EXIT ;  /* 0x000000000000794d */ /* 0x000fea0003800000 */
.L_x_43:
        /* <DEDUP_REMOVED lines=15> */
.L_x_47:


//--------------------- .nv.global.init           --------------------------
	.section	.nv.global.init,"aw",@progbits
	.align	4
.nv.global.init:
	.type		__cudart_i2opi_f,@object
	.size		__cudart_i2opi_f,(mrg32k3aM1SubSeq - __cudart_i2opi_f)
__cudart_i2opi_f:
        /*0000*/ 	.byte	0x41, 0x90, 0x43, 0x3c, 0x99, 0x95, 0x62, 0xdb, 0xc0, 0xdd, 0x34, 0xf5, 0xd1, 0x57, 0x27, 0xfc
        /*0010*/ 	.byte	0x29, 0x15, 0x44, 0x4e, 0x6e, 0x83, 0xf9, 0xa2
	.type		mrg32k3aM1SubSeq,@object
	.size		mrg32k3aM1SubSeq,(mrg32k3aM2SubSeq - mrg32k3aM1SubSeq)
mrg32k3aM1SubSeq:
        /*0018*/ 	.byte	0x0b, 0xcc, 0xee, 0x04, 0x73, 0x29, 0x8b, 0x6f, 0xf6, 0x53, 0x03, 0xf6, 0x23, 0xf6, 0xea, 0xda
        /* <DEDUP_REMOVED lines=125> */
	.type		mrg32k3aM2SubSeq,@object
	.size		mrg32k3aM2SubSeq,(mrg32k3aM1 - mrg32k3aM2SubSeq)
mrg32k3aM2SubSeq:
        /* <DEDUP_REMOVED lines=126> */
	.type		mrg32k3aM1,@object
	.size		mrg32k3aM1,(mrg32k3aM1Seq - mrg32k3aM1)
mrg32k3aM1:
        /* <DEDUP_REMOVED lines=144> */
	.type		mrg32k3aM1Seq,@object
	.size		mrg32k3aM1Seq,(mrg32k3aM2 - mrg32k3aM1Seq)
mrg32k3aM1Seq:
        /* <DEDUP_REMOVED lines=144> */
	.type		mrg32k3aM2,@object
	.size		mrg32k3aM2,(mrg32k3aM2Seq - mrg32k3aM2)
mrg32k3aM2:
        /* <DEDUP_REMOVED lines=144> */
	.type		mrg32k3aM2Seq,@object
	.size		mrg32k3aM2Seq,(precalc_xorwow_matrix - mrg32k3aM2Seq)
mrg32k3aM2Seq:
        /* <DEDUP_REMOVED lines=144> */
	.type		precalc_xorwow_matrix,@object
	.size		precalc_xorwow_matrix,(precalc_xorwow_offset_matrix - precalc_xorwow_matrix)
precalc_xorwow_matrix:
        /* <DEDUP_REMOVED lines=6400> */
	.type		precalc_xorwow_offset_matrix,@object
	.size		precalc_xorwow_offset_matrix,(.L_1 - precalc_xorwow_offset_matrix)
precalc_xorwow_offset_matrix:
        /* <DEDUP_REMOVED lines=6400> */
.L_1:


//--------------------- .nv.shared._Z15generate_kernelP17curandStateXORWOWij4dim3jfffPiS2_S2_PfS2_ --------------------------
	.section	.nv.shared._Z15generate_kernelP17curandStateXORWOWij4dim3jfffPiS2_S2_PfS2_,"aw",@nobits
	.sectionflags	@""
	.align	4
.nv.shared._Z15generate_kernelP17curandStateXORWOWij4dim3jfffPiS2_S2_PfS2_:
	.zero		13312


//--------------------- .nv.shared.reserved.0     --------------------------
	.section	.nv.shared.reserved.0,"aw",@nobits
	.weak		__nv_reservedSMEM_offset_0_alias
	.size		__nv_reservedSMEM_offset_0_alias, 0, 64
	.other		__nv_reservedSMEM_offset_0_alias,@"STO_CUDA_RESERVED_SHARED STV_DEFAULT"
__nv_reservedSMEM_offset_0_alias:
	.zero		0
	.zero		64


//--------------------- .nv.constant0._Z15generate_kernelP17curandStateXORWOWij4dim3jfffPiS2_S2_PfS2_ --------------------------
	.section	.nv.constant0._Z15generate_kernelP17curandStateXORWOWij4dim3jfffPiS2_S2_PfS2_,"a",@progbits
	.sectionflags	@""
	.align	4
.nv.constant0._Z15generate_kernelP17curandStateXORWOWij4dim3jfffPiS2_S2_PfS2_:
	.zero		984


//--------------------- .nv.constant0._Z12setup_kernelP17curandStateXORWOW --------------------------
	.section	.nv.constant0._Z12setup_kernelP17curandStateXORWOW,"a",@progbits
	.sectionflags	@""
	.align	4
.nv.constant0._Z12setup_kernelP17curandStateXORWOW:
	.zero		904


//--------------------- SYMBOLS --------------------------

	.type		.nv.reservedSmem.offset0,@object
	.size		.nv.reservedSmem.offset0,0x4
	.type		.nv.reservedSmem.cap,@object
	.size		.nv.reservedSmem.cap,0x4
